	.target	sm_90a

	.elftype	@"ET_EXEC"


//--------------------- .note.nv.tkinfo           --------------------------
	.section	.note.nv.tkinfo,"",@"SHT_NOTE"
	.sectionflags	@"SHF_NOTE_NV_TKINFO"
	.tkinfo
        /*0018*/ 	.word	0x00000002
        /*0030*/ 	.string	""
        /*0030*/ 	.string	"ptxas"
        /*0030*/ 	.string	"Cuda compilation tools, release 13.0, V13.0.88"
        /*0030*/ 	.string	"Build cuda_13.0.r13.0/compiler.36424714_0"
        /*0030*/ 	.string	"-arch sm_90a -m 64 "



//--------------------- .note.nv.cuinfo           --------------------------
	.section	.note.nv.cuinfo,"",@"SHT_NOTE"
	.sectionflags	@"SHF_NOTE_NV_CUINFO"
        /*0018*/ 	.short	0x0002
        /*001a*/ 	.short	0x005a
        /*001c*/ 	.short	0x0082
	.zero		2


//--------------------- .nv.info                  --------------------------
	.section	.nv.info,"",@"SHT_CUDA_INFO"
	.align	4


	//----- nvinfo : EIATTR_REGCOUNT
	.align		4
        /*0000*/ 	.byte	0x04, 0x2f
        /*0002*/ 	.short	(.L_12 - .L_11)
	.align		4
.L_11:
        /*0004*/ 	.word	index@(_ZN7cutlass13device_kernelINS_4gemm6kernel13GemmUniversalIN4cute5tupleIJiiiiEEENS1_10collective13CollectiveMmaINS1_43MainloopSm90TmaGmmaWarpSpecializedSparseFP8ILi34ENS5_IJNS4_1CILi2EEENSA_ILi1EEESC_EEENS1_32KernelTmaWarpSpecializedPingpongEEENS5_IJNSA_ILi64EEESG_SG_EEENS_12float_e4m3_tENS5_IJNS4_6LayoutINS5_IJiNS5_IJSB_iEEEiEEENS5_IJlNS5_IJSC_SB_EEElEEEEENSJ_INS5_IJNS5_IJSG_iEEESP_iEEENS5_IJNS5_IJSG_NSA_ILi4096EEEEEENS5_IJSC_lEEElEEEEEEEESI_NS5_IJlSC_lEEENS4_8TiledMMAINS4_8MMA_AtomIJNS4_4SM904GMMA6SPARSE31GMMA_64x64x64_F32E4M3E4M3_SS_TNILNS11_7ScaleInE1ELS14_1ELNS11_9SparseSelE0EEEEEENSJ_INS5_IJSC_SC_SC_EEENS5_IJNSA_ILi0EEES19_S19_EEEEENS5_IJNS4_10UnderscoreES1C_S1C_EEEEENS4_13SM90_TMA_LOADENS4_14ComposedLayoutINS4_7SwizzleILi1ELi4ELi3EEENS4_25smem_sparse_ptr_flag_bitsILi2ELi8EEENSJ_INS5_IJNS5_IJSC_NSA_ILi8EEEEEENS5_IJSB_NSA_ILi32EEEEEEEEENS5_IJNS5_IJS19_SG_EEESM_EEEEEEEvNS4_8identityENS4_23SM90_TMA_LOAD_MULTICASTENS1G_INS1H_ILi2ELi4ELi3EEENS4_18smem_ptr_flag_bitsILi8EEENSJ_INS5_IJS1L_SG_EEENS5_IJSG_SC_EEEEEEEvS1U_EENS_8epilogue10collective6detail29Sm90TmaWarpSpecializedAdapterINS25_15DefaultEpilogueIfNS5_IJSC_llEEES29_NS24_6thread17LinearCombinationIfLi1EffLNS2A_9ScaleType4KindE0ELNS_15FloatRoundStyleE2EfEENS1_15EpilogueDefaultEEEEEvvEEEEvNT_6ParamsE)
        /*0008*/ 	.word	0x000000a8


	//----- nvinfo : EIATTR_FRAME_SIZE
	.align		4
.L_12:
        /*000c*/ 	.byte	0x04, 0x11
        /*000e*/ 	.short	(.L_14 - .L_13)
	.align		4
.L_13:
        /*0010*/ 	.word	index@(_ZN7cutlass13device_kernelINS_4gemm6kernel13GemmUniversalIN4cute5tupleIJiiiiEEENS1_10collective13CollectiveMmaINS1_43MainloopSm90TmaGmmaWarpSpecializedSparseFP8ILi34ENS5_IJNS4_1CILi2EEENSA_ILi1EEESC_EEENS1_32KernelTmaWarpSpecializedPingpongEEENS5_IJNSA_ILi64EEESG_SG_EEENS_12float_e4m3_tENS5_IJNS4_6LayoutINS5_IJiNS5_IJSB_iEEEiEEENS5_IJlNS5_IJSC_SB_EEElEEEEENSJ_INS5_IJNS5_IJSG_iEEESP_iEEENS5_IJNS5_IJSG_NSA_ILi4096EEEEEENS5_IJSC_lEEElEEEEEEEESI_NS5_IJlSC_lEEENS4_8TiledMMAINS4_8MMA_AtomIJNS4_4SM904GMMA6SPARSE31GMMA_64x64x64_F32E4M3E4M3_SS_TNILNS11_7ScaleInE1ELS14_1ELNS11_9SparseSelE0EEEEEENSJ_INS5_IJSC_SC_SC_EEENS5_IJNSA_ILi0EEES19_S19_EEEEENS5_IJNS4_10UnderscoreES1C_S1C_EEEEENS4_13SM90_TMA_LOADENS4_14ComposedLayoutINS4_7SwizzleILi1ELi4ELi3EEENS4_25smem_sparse_ptr_flag_bitsILi2ELi8EEENSJ_INS5_IJNS5_IJSC_NSA_ILi8EEEEEENS5_IJSB_NSA_ILi32EEEEEEEEENS5_IJNS5_IJS19_SG_EEESM_EEEEEEEvNS4_8identityENS4_23SM90_TMA_LOAD_MULTICASTENS1G_INS1H_ILi2ELi4ELi3EEENS4_18smem_ptr_flag_bitsILi8EEENSJ_INS5_IJS1L_SG_EEENS5_IJSG_SC_EEEEEEEvS1U_EENS_8epilogue10collective6detail29Sm90TmaWarpSpecializedAdapterINS25_15DefaultEpilogueIfNS5_IJSC_llEEES29_NS24_6thread17LinearCombinationIfLi1EffLNS2A_9ScaleType4KindE0ELNS_15FloatRoundStyleE2EfEENS1_15EpilogueDefaultEEEEEvvEEEEvNT_6ParamsE)
        /*0014*/ 	.word	0x00000000


	//----- nvinfo : EIATTR_MIN_STACK_SIZE
	.align		4
.L_14:
        /*0018*/ 	.byte	0x04, 0x12
        /*001a*/ 	.short	(.L_16 - .L_15)
	.align		4
.L_15:
        /*001c*/ 	.word	index@(_ZN7cutlass13device_kernelINS_4gemm6kernel13GemmUniversalIN4cute5tupleIJiiiiEEENS1_10collective13CollectiveMmaINS1_43MainloopSm90TmaGmmaWarpSpecializedSparseFP8ILi34ENS5_IJNS4_1CILi2EEENSA_ILi1EEESC_EEENS1_32KernelTmaWarpSpecializedPingpongEEENS5_IJNSA_ILi64EEESG_SG_EEENS_12float_e4m3_tENS5_IJNS4_6LayoutINS5_IJiNS5_IJSB_iEEEiEEENS5_IJlNS5_IJSC_SB_EEElEEEEENSJ_INS5_IJNS5_IJSG_iEEESP_iEEENS5_IJNS5_IJSG_NSA_ILi4096EEEEEENS5_IJSC_lEEElEEEEEEEESI_NS5_IJlSC_lEEENS4_8TiledMMAINS4_8MMA_AtomIJNS4_4SM904GMMA6SPARSE31GMMA_64x64x64_F32E4M3E4M3_SS_TNILNS11_7ScaleInE1ELS14_1ELNS11_9SparseSelE0EEEEEENSJ_INS5_IJSC_SC_SC_EEENS5_IJNSA_ILi0EEES19_S19_EEEEENS5_IJNS4_10UnderscoreES1C_S1C_EEEEENS4_13SM90_TMA_LOADENS4_14ComposedLayoutINS4_7SwizzleILi1ELi4ELi3EEENS4_25smem_sparse_ptr_flag_bitsILi2ELi8EEENSJ_INS5_IJNS5_IJSC_NSA_ILi8EEEEEENS5_IJSB_NSA_ILi32EEEEEEEEENS5_IJNS5_IJS19_SG_EEESM_EEEEEEEvNS4_8identityENS4_23SM90_TMA_LOAD_MULTICASTENS1G_INS1H_ILi2ELi4ELi3EEENS4_18smem_ptr_flag_bitsILi8EEENSJ_INS5_IJS1L_SG_EEENS5_IJSG_SC_EEEEEEEvS1U_EENS_8epilogue10collective6detail29Sm90TmaWarpSpecializedAdapterINS25_15DefaultEpilogueIfNS5_IJSC_llEEES29_NS24_6thread17LinearCombinationIfLi1EffLNS2A_9ScaleType4KindE0ELNS_15FloatRoundStyleE2EfEENS1_15EpilogueDefaultEEEEEvvEEEEvNT_6ParamsE)
        /*0020*/ 	.word	0x00000000
.L_16:


//--------------------- .nv.compat                --------------------------
	.section	.nv.compat,"",@"SHT_CUDA_COMPAT_INFO"
	.align	4
        /*0000*/ 	.byte	0x02, 0x09, 0x01, 0x00, 0x02, 0x02, 0x04, 0x00, 0x02, 0x05, 0x05, 0x00, 0x03, 0x07, 0x01, 0x01
        /*0010*/ 	.byte	0x02, 0x03, 0x01, 0x00, 0x02, 0x06, 0x01, 0x00, 0x04, 0x0b, 0x08, 0x00, 0x00, 0x00, 0x00, 0x00
        /*0020*/ 	.byte	0x00, 0x00, 0x00, 0x00


//--------------------- .nv.info._ZN7cutlass13device_kernelINS_4gemm6kernel13GemmUniversalIN4cute5tupleIJiiiiEEENS1_10collective13CollectiveMmaINS1_43MainloopSm90TmaGmmaWarpSpecializedSparseFP8ILi34ENS5_IJNS4_1CILi2EEENSA_ILi1EEESC_EEENS1_32KernelTmaWarpSpecializedPingpongEEENS5_IJNSA_ILi64EEESG_SG_EEENS_12float_e4m3_tENS5_IJNS4_6LayoutINS5_IJiNS5_IJSB_iEEEiEEENS5_IJlNS5_IJSC_SB_EEElEEEEENSJ_INS5_IJNS5_IJSG_iEEESP_iEEENS5_IJNS5_IJSG_NSA_ILi4096EEEEEENS5_IJSC_lEEElEEEEEEEESI_NS5_IJlSC_lEEENS4_8TiledMMAINS4_8MMA_AtomIJNS4_4SM904GMMA6SPARSE31GMMA_64x64x64_F32E4M3E4M3_SS_TNILNS11_7ScaleInE1ELS14_1ELNS11_9SparseSelE0EEEEEENSJ_INS5_IJSC_SC_SC_EEENS5_IJNSA_ILi0EEES19_S19_EEEEENS5_IJNS4_10UnderscoreES1C_S1C_EEEEENS4_13SM90_TMA_LOADENS4_14ComposedLayoutINS4_7SwizzleILi1ELi4ELi3EEENS4_25smem_sparse_ptr_flag_bitsILi2ELi8EEENSJ_INS5_IJNS5_IJSC_NSA_ILi8EEEEEENS5_IJSB_NSA_ILi32EEEEEEEEENS5_IJNS5_IJS19_SG_EEESM_EEEEEEEvNS4_8identityENS4_23SM90_TMA_LOAD_MULTICASTENS1G_INS1H_ILi2ELi4ELi3EEENS4_18smem_ptr_flag_bitsILi8EEENSJ_INS5_IJS1L_SG_EEENS5_IJSG_SC_EEEEEEEvS1U_EENS_8epilogue10collective6detail29Sm90TmaWarpSpecializedAdapterINS25_15DefaultEpilogueIfNS5_IJSC_llEEES29_NS24_6thread17LinearCombinationIfLi1EffLNS2A_9ScaleType4KindE0ELNS_15FloatRoundStyleE2EfEENS1_15EpilogueDefaultEEEEEvvEEEEvNT_6ParamsE --------------------------
	.section	.nv.info._ZN7cutlass13device_kernelINS_4gemm6kernel13GemmUniversalIN4cute5tupleIJiiiiEEENS1_10collective13CollectiveMmaINS1_43MainloopSm90TmaGmmaWarpSpecializedSparseFP8ILi34ENS5_IJNS4_1CILi2EEENSA_ILi1EEESC_EEENS1_32KernelTmaWarpSpecializedPingpongEEENS5_IJNSA_ILi64EEESG_SG_EEENS_12float_e4m3_tENS5_IJNS4_6LayoutINS5_IJiNS5_IJSB_iEEEiEEENS5_IJlNS5_IJSC_SB_EEElEEEEENSJ_INS5_IJNS5_IJSG_iEEESP_iEEENS5_IJNS5_IJSG_NSA_ILi4096EEEEEENS5_IJSC_lEEElEEEEEEEESI_NS5_IJlSC_lEEENS4_8TiledMMAINS4_8MMA_AtomIJNS4_4SM904GMMA6SPARSE31GMMA_64x64x64_F32E4M3E4M3_SS_TNILNS11_7ScaleInE1ELS14_1ELNS11_9SparseSelE0EEEEEENSJ_INS5_IJSC_SC_SC_EEENS5_IJNSA_ILi0EEES19_S19_EEEEENS5_IJNS4_10UnderscoreES1C_S1C_EEEEENS4_13SM90_TMA_LOADENS4_14ComposedLayoutINS4_7SwizzleILi1ELi4ELi3EEENS4_25smem_sparse_ptr_flag_bitsILi2ELi8EEENSJ_INS5_IJNS5_IJSC_NSA_ILi8EEEEEENS5_IJSB_NSA_ILi32EEEEEEEEENS5_IJNS5_IJS19_SG_EEESM_EEEEEEEvNS4_8identityENS4_23SM90_TMA_LOAD_MULTICASTENS1G_INS1H_ILi2ELi4ELi3EEENS4_18smem_ptr_flag_bitsILi8EEENSJ_INS5_IJS1L_SG_EEENS5_IJSG_SC_EEEEEEEvS1U_EENS_8epilogue10collective6detail29Sm90TmaWarpSpecializedAdapterINS25_15DefaultEpilogueIfNS5_IJSC_llEEES29_NS24_6thread17LinearCombinationIfLi1EffLNS2A_9ScaleType4KindE0ELNS_15FloatRoundStyleE2EfEENS1_15EpilogueDefaultEEEEEvvEEEEvNT_6ParamsE,"",@"SHT_CUDA_INFO"
	.sectionflags	@""
	.align	4


	//----- nvinfo : EIATTR_CUDA_API_VERSION
	.align		4
        /*0000*/ 	.byte	0x04, 0x37
        /*0002*/ 	.short	(.L_18 - .L_17)
.L_17:
        /*0004*/ 	.word	0x00000082


	//----- nvinfo : EIATTR_KPARAM_INFO
	.align		4
.L_18:
        /*0008*/ 	.byte	0x04, 0x17
        /*000a*/ 	.short	(.L_20 - .L_19)
.L_19:
        /*000c*/ 	.word	0x00000000
        /*0010*/ 	.short	0x0000
        /*0012*/ 	.short	0x0070
        /*0014*/ 	.byte	0x00, 0xf0, 0x01, 0x14


	//----- nvinfo : EIATTR_SPARSE_MMA_MASK
	.align		4
.L_20:
        /*0018*/ 	.byte	0x03, 0x50
        /*001a*/ 	.short	0x0001


	//----- nvinfo : EIATTR_MAXREG_COUNT
	.align		4
        /*001c*/ 	.byte	0x03, 0x1b
        /*001e*/ 	.short	0x00a8


	//----- nvinfo : EIATTR_NUM_BARRIERS
	.align		4
        /*0020*/ 	.byte	0x02, 0x4c
        /*0022*/ 	.byte	0x01
	.zero		1


	//----- nvinfo : EIATTR_MERCURY_ISA_VERSION
	.align		4
        /*0024*/ 	.byte	0x03, 0x5f
        /*0026*/ 	.short	0x0101


	//----- nvinfo : EIATTR_INT_WARP_WIDE_INSTR_OFFSETS
	.align		4
        /*0028*/ 	.byte	0x04, 0x31
        /*002a*/ 	.short	(.L_22 - .L_21)


	//   ....[0]....
.L_21:
        /*002c*/ 	.word	0x000008a0


	//   ....[1]....
        /*0030*/ 	.word	0x000009b0


	//   ....[2]....
        /*0034*/ 	.word	0x000009d0


	//   ....[3]....
        /*0038*/ 	.word	0x000009f0


	//   ....[4]....
        /*003c*/ 	.word	0x00000b60


	//   ....[5]....
        /*0040*/ 	.word	0x00000b70


	//   ....[6]....
        /*0044*/ 	.word	0x00000b80


	//   ....[7]....
        /*0048*/ 	.word	0x00000ba0


	//----- nvinfo : EIATTR_COOP_GROUP_MASK_REGIDS
	.align		4
.L_22:
        /*004c*/ 	.byte	0x04, 0x29
        /*004e*/ 	.short	(.L_24 - .L_23)


	//   ....[0]....
.L_23:
        /*0050*/ 	.word	0xffffffff


	//   ....[1]....
        /*0054*/ 	.word	0xffffffff


	//   ....[2]....
        /*0058*/ 	.word	0xffffffff


	//   ....[3]....
        /*005c*/ 	.word	0xffffffff


	//   ....[4]....
        /*0060*/ 	.word	0xffffffff


	//   ....[5]....
        /*0064*/ 	.word	0xffffffff


	//   ....[6]....
        /*0068*/ 	.word	0xffffffff


	//----- nvinfo : EIATTR_COOP_GROUP_INSTR_OFFSETS
	.align		4
.L_24:
        /*006c*/ 	.byte	0x04, 0x28
        /*006e*/ 	.short	(.L_26 - .L_25)


	//   ....[0]....
.L_25:
        /*0070*/ 	.word	0x00000060


	//   ....[1]....
        /*0074*/ 	.word	0x00000070


	//   ....[2]....
        /*0078*/ 	.word	0x00000160


	//   ....[3]....
        /*007c*/ 	.word	0x000006f0


	//   ....[4]....
        /*0080*/ 	.word	0x00000730


	//   ....[5]....
        /*0084*/ 	.word	0x000007c0


	//   ....[6]....
        /*0088*/ 	.word	0x00000d30


	//----- nvinfo : EIATTR_REG_RECONFIG
	.align		4
.L_26:
        /*008c*/ 	.byte	0x01, 0x54
	.zero		2


	//----- nvinfo : EIATTR_MBARRIER_INSTR_OFFSETS
	.align		4
        /*0090*/ 	.byte	0x04, 0x39
        /*0092*/ 	.short	(.L_28 - .L_27)


	//   ....[0]....
.L_27:
        /*0094*/ 	.word	0x00000280
        /*0098*/ 	.word	0x000000ff
        /*009c*/ 	.word	0x00000000
        /*00a0*/ 	.short	0x0100
        /*00a2*/ 	.byte	0x08
	.zero		1


	//   ....[1]....
        /*00a4*/ 	.word	0x00000290
        /*00a8*/ 	.word	0x000000ff
        /*00ac*/ 	.word	0x00000110
        /*00b0*/ 	.short	0x0100
        /*00b2*/ 	.byte	0x08
	.zero		1


	//   ....[2]....
        /*00b4*/ 	.word	0x000002a0
        /*00b8*/ 	.word	0x000000ff
        /*00bc*/ 	.word	0x00000008
        /*00c0*/ 	.short	0x0100
        /*00c2*/ 	.byte	0x08
	.zero		1


	//   ....[3]....
        /*00c4*/ 	.word	0x000002b0
        /*00c8*/ 	.word	0x000000ff
        /*00cc*/ 	.word	0x00000118
        /*00d0*/ 	.short	0x0100
        /*00d2*/ 	.byte	0x08
	.zero		1


	//   ....[4]....
        /*00d4*/ 	.word	0x000002c0
        /*00d8*/ 	.word	0x000000ff
        /*00dc*/ 	.word	0x00000010
        /*00e0*/ 	.short	0x0100
        /*00e2*/ 	.byte	0x08
	.zero		1


	//   ....[5]....
        /*00e4*/ 	.word	0x000002d0
        /*00e8*/ 	.word	0x000000ff
        /*00ec*/ 	.word	0x00000120
        /*00f0*/ 	.short	0x0100
        /*00f2*/ 	.byte	0x08
	.zero		1


	//   ....[6]....
        /*00f4*/ 	.word	0x000002e0
        /*00f8*/ 	.word	0x000000ff
        /*00fc*/ 	.word	0x00000018
        /*0100*/ 	.short	0x0100
        /*0102*/ 	.byte	0x08
	.zero		1


	//   ....[7]....
        /*0104*/ 	.word	0x000002f0
        /*0108*/ 	.word	0x000000ff
        /*010c*/ 	.word	0x00000128
        /*0110*/ 	.short	0x0100
        /*0112*/ 	.byte	0x08
	.zero		1


	//   ....[8]....
        /*0114*/ 	.word	0x00000300
        /*0118*/ 	.word	0x000000ff
        /*011c*/ 	.word	0x00000020
        /*0120*/ 	.short	0x0100
        /*0122*/ 	.byte	0x08
	.zero		1


	//   ....[9]....
        /*0124*/ 	.word	0x00000310
        /*0128*/ 	.word	0x000000ff
        /*012c*/ 	.word	0x00000130
        /*0130*/ 	.short	0x0100
        /*0132*/ 	.byte	0x08
	.zero		1


	//   ....[10]....
        /*0134*/ 	.word	0x00000320
        /*0138*/ 	.word	0x000000ff
        /*013c*/ 	.word	0x00000028
        /*0140*/ 	.short	0x0100
        /*0142*/ 	.byte	0x08
	.zero		1


	//   ....[11]....
        /*0144*/ 	.word	0x00000330
        /*0148*/ 	.word	0x000000ff
        /*014c*/ 	.word	0x00000138
        /*0150*/ 	.short	0x0100
        /*0152*/ 	.byte	0x08
	.zero		1


	//   ....[12]....
        /*0154*/ 	.word	0x00000340
        /*0158*/ 	.word	0x000000ff
        /*015c*/ 	.word	0x00000030
        /*0160*/ 	.short	0x0100
        /*0162*/ 	.byte	0x08
	.zero		1


	//   ....[13]....
        /*0164*/ 	.word	0x00000350
        /*0168*/ 	.word	0x000000ff
        /*016c*/ 	.word	0x00000140
        /*0170*/ 	.short	0x0100
        /*0172*/ 	.byte	0x08
	.zero		1


	//   ....[14]....
        /*0174*/ 	.word	0x00000360
        /*0178*/ 	.word	0x000000ff
        /*017c*/ 	.word	0x00000038
        /*0180*/ 	.short	0x0100
        /*0182*/ 	.byte	0x08
	.zero		1


	//   ....[15]....
        /*0184*/ 	.word	0x00000370
        /*0188*/ 	.word	0x000000ff
        /*018c*/ 	.word	0x00000148
        /*0190*/ 	.short	0x0100
        /*0192*/ 	.byte	0x08
	.zero		1


	//   ....[16]....
        /*0194*/ 	.word	0x00000380
        /*0198*/ 	.word	0x000000ff
        /*019c*/ 	.word	0x00000040
        /*01a0*/ 	.short	0x0100
        /*01a2*/ 	.byte	0x08
	.zero		1


	//   ....[17]....
        /*01a4*/ 	.word	0x00000390
        /*01a8*/ 	.word	0x000000ff
        /*01ac*/ 	.word	0x00000150
        /*01b0*/ 	.short	0x0100
        /*01b2*/ 	.byte	0x08
	.zero		1


	//   ....[18]....
        /*01b4*/ 	.word	0x000003a0
        /*01b8*/ 	.word	0x000000ff
        /*01bc*/ 	.word	0x00000048
        /*01c0*/ 	.short	0x0100
        /*01c2*/ 	.byte	0x08
	.zero		1


	//   ....[19]....
        /*01c4*/ 	.word	0x000003b0
        /*01c8*/ 	.word	0x000000ff
        /*01cc*/ 	.word	0x00000158
        /*01d0*/ 	.short	0x0100
        /*01d2*/ 	.byte	0x08
	.zero		1


	//   ....[20]....
        /*01d4*/ 	.word	0x000003c0
        /*01d8*/ 	.word	0x000000ff
        /*01dc*/ 	.word	0x00000050
        /*01e0*/ 	.short	0x0100
        /*01e2*/ 	.byte	0x08
	.zero		1


	//   ....[21]....
        /*01e4*/ 	.word	0x000003d0
        /*01e8*/ 	.word	0x000000ff
        /*01ec*/ 	.word	0x00000160
        /*01f0*/ 	.short	0x0100
        /*01f2*/ 	.byte	0x08
	.zero		1


	//   ....[22]....
        /*01f4*/ 	.word	0x000003e0
        /*01f8*/ 	.word	0x000000ff
        /*01fc*/ 	.word	0x00000058
        /*0200*/ 	.short	0x0100
        /*0202*/ 	.byte	0x08
	.zero		1


	//   ....[23]....
        /*0204*/ 	.word	0x000003f0
        /*0208*/ 	.word	0x000000ff
        /*020c*/ 	.word	0x00000168
        /*0210*/ 	.short	0x0100
        /*0212*/ 	.byte	0x08
	.zero		1


	//   ....[24]....
        /*0214*/ 	.word	0x00000400
        /*0218*/ 	.word	0x000000ff
        /*021c*/ 	.word	0x00000060
        /*0220*/ 	.short	0x0100
        /*0222*/ 	.byte	0x08
	.zero		1


	//   ....[25]....
        /*0224*/ 	.word	0x00000410
        /*0228*/ 	.word	0x000000ff
        /*022c*/ 	.word	0x00000170
        /*0230*/ 	.short	0x0100
        /*0232*/ 	.byte	0x08
	.zero		1


	//   ....[26]....
        /*0234*/ 	.word	0x00000420
        /*0238*/ 	.word	0x000000ff
        /*023c*/ 	.word	0x00000068
        /*0240*/ 	.short	0x0100
        /*0242*/ 	.byte	0x08
	.zero		1


	//   ....[27]....
        /*0244*/ 	.word	0x00000430
        /*0248*/ 	.word	0x000000ff
        /*024c*/ 	.word	0x00000178
        /*0250*/ 	.short	0x0100
        /*0252*/ 	.byte	0x08
	.zero		1


	//   ....[28]....
        /*0254*/ 	.word	0x00000440
        /*0258*/ 	.word	0x000000ff
        /*025c*/ 	.word	0x00000070
        /*0260*/ 	.short	0x0100
        /*0262*/ 	.byte	0x08
	.zero		1


	//   ....[29]....
        /*0264*/ 	.word	0x00000450
        /*0268*/ 	.word	0x000000ff
        /*026c*/ 	.word	0x00000180
        /*0270*/ 	.short	0x0100
        /*0272*/ 	.byte	0x08
	.zero		1


	//   ....[30]....
        /*0274*/ 	.word	0x00000460
        /*0278*/ 	.word	0x000000ff
        /*027c*/ 	.word	0x00000078
        /*0280*/ 	.short	0x0100
        /*0282*/ 	.byte	0x08
	.zero		1


	//   ....[31]....
        /*0284*/ 	.word	0x00000470
        /*0288*/ 	.word	0x000000ff
        /*028c*/ 	.word	0x00000188
        /*0290*/ 	.short	0x0100
        /*0292*/ 	.byte	0x08
	.zero		1


	//   ....[32]....
        /*0294*/ 	.word	0x00000480
        /*0298*/ 	.word	0x000000ff
        /*029c*/ 	.word	0x00000080
        /*02a0*/ 	.short	0x0100
        /*02a2*/ 	.byte	0x08
	.zero		1


	//   ....[33]....
        /*02a4*/ 	.word	0x00000490
        /*02a8*/ 	.word	0x000000ff
        /*02ac*/ 	.word	0x00000190
        /*02b0*/ 	.short	0x0100
        /*02b2*/ 	.byte	0x08
	.zero		1


	//   ....[34]....
        /*02b4*/ 	.word	0x000004a0
        /*02b8*/ 	.word	0x000000ff
        /*02bc*/ 	.word	0x00000088
        /*02c0*/ 	.short	0x0100
        /*02c2*/ 	.byte	0x08
	.zero		1


	//   ....[35]....
        /*02c4*/ 	.word	0x000004b0
        /*02c8*/ 	.word	0x000000ff
        /*02cc*/ 	.word	0x00000198
        /*02d0*/ 	.short	0x0100
        /*02d2*/ 	.byte	0x08
	.zero		1


	//   ....[36]....
        /*02d4*/ 	.word	0x000004c0
        /*02d8*/ 	.word	0x000000ff
        /*02dc*/ 	.word	0x00000090
        /*02e0*/ 	.short	0x0100
        /*02e2*/ 	.byte	0x08
	.zero		1


	//   ....[37]....
        /*02e4*/ 	.word	0x000004d0
        /*02e8*/ 	.word	0x000000ff
        /*02ec*/ 	.word	0x000001a0
        /*02f0*/ 	.short	0x0100
        /*02f2*/ 	.byte	0x08
	.zero		1


	//   ....[38]....
        /*02f4*/ 	.word	0x000004e0
        /*02f8*/ 	.word	0x000000ff
        /*02fc*/ 	.word	0x00000098
        /*0300*/ 	.short	0x0100
        /*0302*/ 	.byte	0x08
	.zero		1


	//   ....[39]....
        /*0304*/ 	.word	0x000004f0
        /*0308*/ 	.word	0x000000ff
        /*030c*/ 	.word	0x000001a8
        /*0310*/ 	.short	0x0100
        /*0312*/ 	.byte	0x08
	.zero		1


	//   ....[40]....
        /*0314*/ 	.word	0x00000500
        /*0318*/ 	.word	0x000000ff
        /*031c*/ 	.word	0x000000a0
        /*0320*/ 	.short	0x0100
        /*0322*/ 	.byte	0x08
	.zero		1


	//   ....[41]....
        /*0324*/ 	.word	0x00000510
        /*0328*/ 	.word	0x000000ff
        /*032c*/ 	.word	0x000001b0
        /*0330*/ 	.short	0x0100
        /*0332*/ 	.byte	0x08
	.zero		1


	//   ....[42]....
        /*0334*/ 	.word	0x00000520
        /*0338*/ 	.word	0x000000ff
        /*033c*/ 	.word	0x000000a8
        /*0340*/ 	.short	0x0100
        /*0342*/ 	.byte	0x08
	.zero		1


	//   ....[43]....
        /*0344*/ 	.word	0x00000530
        /*0348*/ 	.word	0x000000ff
        /*034c*/ 	.word	0x000001b8
        /*0350*/ 	.short	0x0100
        /*0352*/ 	.byte	0x08
	.zero		1


	//   ....[44]....
        /*0354*/ 	.word	0x00000540
        /*0358*/ 	.word	0x000000ff
        /*035c*/ 	.word	0x000000b0
        /*0360*/ 	.short	0x0100
        /*0362*/ 	.byte	0x08
	.zero		1


	//   ....[45]....
        /*0364*/ 	.word	0x00000550
        /*0368*/ 	.word	0x000000ff
        /*036c*/ 	.word	0x000001c0
        /*0370*/ 	.short	0x0100
        /*0372*/ 	.byte	0x08
	.zero		1


	//   ....[46]....
        /*0374*/ 	.word	0x00000560
        /*0378*/ 	.word	0x000000ff
        /*037c*/ 	.word	0x000000b8
        /*0380*/ 	.short	0x0100
        /*0382*/ 	.byte	0x08
	.zero		1


	//   ....[47]....
        /*0384*/ 	.word	0x00000570
        /*0388*/ 	.word	0x000000ff
        /*038c*/ 	.word	0x000001c8
        /*0390*/ 	.short	0x0100
        /*0392*/ 	.byte	0x08
	.zero		1


	//   ....[48]....
        /*0394*/ 	.word	0x00000580
        /*0398*/ 	.word	0x000000ff
        /*039c*/ 	.word	0x000000c0
        /*03a0*/ 	.short	0x0100
        /*03a2*/ 	.byte	0x08
	.zero		1


	//   ....[49]....
        /*03a4*/ 	.word	0x00000590
        /*03a8*/ 	.word	0x000000ff
        /*03ac*/ 	.word	0x000001d0
        /*03b0*/ 	.short	0x0100
        /*03b2*/ 	.byte	0x08
	.zero		1


	//   ....[50]....
        /*03b4*/ 	.word	0x000005a0
        /*03b8*/ 	.word	0x000000ff
        /*03bc*/ 	.word	0x000000c8
        /*03c0*/ 	.short	0x0100
        /*03c2*/ 	.byte	0x08
	.zero		1


	//   ....[51]....
        /*03c4*/ 	.word	0x000005b0
        /*03c8*/ 	.word	0x000000ff
        /*03cc*/ 	.word	0x000001d8
        /*03d0*/ 	.short	0x0100
        /*03d2*/ 	.byte	0x08
	.zero		1


	//   ....[52]....
        /*03d4*/ 	.word	0x000005c0
        /*03d8*/ 	.word	0x000000ff
        /*03dc*/ 	.word	0x000000d0
        /*03e0*/ 	.short	0x0100
        /*03e2*/ 	.byte	0x08
	.zero		1


	//   ....[53]....
        /*03e4*/ 	.word	0x000005d0
        /*03e8*/ 	.word	0x000000ff
        /*03ec*/ 	.word	0x000001e0
        /*03f0*/ 	.short	0x0100
        /*03f2*/ 	.byte	0x08
	.zero		1


	//   ....[54]....
        /*03f4*/ 	.word	0x000005e0
        /*03f8*/ 	.word	0x000000ff
        /*03fc*/ 	.word	0x000000d8
        /*0400*/ 	.short	0x0100
        /*0402*/ 	.byte	0x08
	.zero		1


	//   ....[55]....
        /*0404*/ 	.word	0x000005f0
        /*0408*/ 	.word	0x000000ff
        /*040c*/ 	.word	0x000001e8
        /*0410*/ 	.short	0x0100
        /*0412*/ 	.byte	0x08
	.zero		1


	//   ....[56]....
        /*0414*/ 	.word	0x00000600
        /*0418*/ 	.word	0x000000ff
        /*041c*/ 	.word	0x000000e0
        /*0420*/ 	.short	0x0100
        /*0422*/ 	.byte	0x08
	.zero		1


	//   ....[57]....
        /*0424*/ 	.word	0x00000610
        /*0428*/ 	.word	0x000000ff
        /*042c*/ 	.word	0x000001f0
        /*0430*/ 	.short	0x0100
        /*0432*/ 	.byte	0x08
	.zero		1


	//   ....[58]....
        /*0434*/ 	.word	0x00000620
        /*0438*/ 	.word	0x000000ff
        /*043c*/ 	.word	0x000000e8
        /*0440*/ 	.short	0x0100
        /*0442*/ 	.byte	0x08
	.zero		1


	//   ....[59]....
        /*0444*/ 	.word	0x00000630
        /*0448*/ 	.word	0x000000ff
        /*044c*/ 	.word	0x000001f8
        /*0450*/ 	.short	0x0100
        /*0452*/ 	.byte	0x08
	.zero		1


	//   ....[60]....
        /*0454*/ 	.word	0x00000640
        /*0458*/ 	.word	0x000000ff
        /*045c*/ 	.word	0x000000f0
        /*0460*/ 	.short	0x0100
        /*0462*/ 	.byte	0x08
	.zero		1


	//   ....[61]....
        /*0464*/ 	.word	0x00000650
        /*0468*/ 	.word	0x000000ff
        /*046c*/ 	.word	0x00000200
        /*0470*/ 	.short	0x0100
        /*0472*/ 	.byte	0x08
	.zero		1


	//   ....[62]....
        /*0474*/ 	.word	0x00000660
        /*0478*/ 	.word	0x000000ff
        /*047c*/ 	.word	0x000000f8
        /*0480*/ 	.short	0x0100
        /*0482*/ 	.byte	0x08
	.zero		1


	//   ....[63]....
        /*0484*/ 	.word	0x00000670
        /*0488*/ 	.word	0x000000ff
        /*048c*/ 	.word	0x00000208
        /*0490*/ 	.short	0x0100
        /*0492*/ 	.byte	0x08
	.zero		1


	//   ....[64]....
        /*0494*/ 	.word	0x00000680
        /*0498*/ 	.word	0x000000ff
        /*049c*/ 	.word	0x00000100
        /*04a0*/ 	.short	0x0100
        /*04a2*/ 	.byte	0x08
	.zero		1


	//   ....[65]....
        /*04a4*/ 	.word	0x00000690
        /*04a8*/ 	.word	0x000000ff
        /*04ac*/ 	.word	0x00000210
        /*04b0*/ 	.short	0x0100
        /*04b2*/ 	.byte	0x08
	.zero		1


	//   ....[66]....
        /*04b4*/ 	.word	0x000006a0
        /*04b8*/ 	.word	0x000000ff
        /*04bc*/ 	.word	0x00000108
        /*04c0*/ 	.short	0x0100
        /*04c2*/ 	.byte	0x08
	.zero		1


	//   ....[67]....
        /*04c4*/ 	.word	0x000006b0
        /*04c8*/ 	.word	0x000000ff
        /*04cc*/ 	.word	0x00000218
        /*04d0*/ 	.short	0x0100
        /*04d2*/ 	.byte	0x08
	.zero		1


	//   ....[68]....
        /*04d4*/ 	.word	0x00000bf0
        /*04d8*/ 	.word	0x000000ff
        /*04dc*/ 	.word	0x00000250
        /*04e0*/ 	.short	0x0100
        /*04e2*/ 	.byte	0x08
	.zero		1


	//   ....[69]....
        /*04e4*/ 	.word	0x00000c90
        /*04e8*/ 	.word	0x000000ff
        /*04ec*/ 	.word	0x00000258
        /*04f0*/ 	.short	0x0100
        /*04f2*/ 	.byte	0x08
	.zero		1


	//   ....[70]....
        /*04f4*/ 	.word	0x00000cb0
        /*04f8*/ 	.word	0x000000ff
        /*04fc*/ 	.word	0x00000230
        /*0500*/ 	.short	0x0100
        /*0502*/ 	.byte	0x09
	.zero		1


	//   ....[71]....
        /*0504*/ 	.word	0x00000cc0
        /*0508*/ 	.word	0x000000ff
        /*050c*/ 	.word	0x00000238
        /*0510*/ 	.short	0x0100
        /*0512*/ 	.byte	0x09
	.zero		1


	//   ....[72]....
        /*0514*/ 	.word	0x00000cd0
        /*0518*/ 	.word	0x000000ff
        /*051c*/ 	.word	0x00000240
        /*0520*/ 	.short	0x0100
        /*0522*/ 	.byte	0x09
	.zero		1


	//   ....[73]....
        /*0524*/ 	.word	0x00000ce0
        /*0528*/ 	.word	0x000000ff
        /*052c*/ 	.word	0x00000248
        /*0530*/ 	.short	0x0100
        /*0532*/ 	.byte	0x09
	.zero		1


	//   ....[74]....
        /*0534*/ 	.word	0x00001c60
        /*0538*/ 	.word	0x000000ff
        /*053c*/ 	.word	0xfffffff8
        /*0540*/ 	.short	0x010a
        /*0542*/ 	.byte	0x10
	.zero		1


	//   ....[75]....
        /*0544*/ 	.word	0x00002040
        /*0548*/ 	.word	0x000000ff
        /*054c*/ 	.word	0x00000000
        /*0550*/ 	.short	0x010a
        /*0552*/ 	.byte	0x08
	.zero		1


	//   ....[76]....
        /*0554*/ 	.word	0x000020a0
        /*0558*/ 	.word	0x000000ff
        /*055c*/ 	.word	0x00000000
        /*0560*/ 	.short	0x010a
        /*0562*/ 	.byte	0x08
	.zero		1


	//   ....[77]....
        /*0564*/ 	.word	0x00002440
        /*0568*/ 	.word	0x00000046
        /*056c*/ 	.word	0x00000000
        /*0570*/ 	.short	0x0101
        /*0572*/ 	.byte	0x3f
	.zero		1


	//   ....[78]....
        /*0574*/ 	.word	0x000027b0
        /*0578*/ 	.word	0x00000044
        /*057c*/ 	.word	0x00000000
        /*0580*/ 	.short	0x0101
        /*0582*/ 	.byte	0x18
	.zero		1


	//   ....[79]....
        /*0584*/ 	.word	0x00002810
        /*0588*/ 	.word	0x000000ff
        /*058c*/ 	.word	0x00000008
        /*0590*/ 	.short	0x010a
        /*0592*/ 	.byte	0x10
	.zero		1


	//   ....[80]....
        /*0594*/ 	.word	0x00005040
        /*0598*/ 	.word	0x00000000
        /*059c*/ 	.word	0x00000000
        /*05a0*/ 	.short	0x0101
        /*05a2*/ 	.byte	0x18
	.zero		1


	//   ....[81]....
        /*05a4*/ 	.word	0x00005950
        /*05a8*/ 	.word	0x00000013
        /*05ac*/ 	.word	0x00000110
        /*05b0*/ 	.short	0x010a
        /*05b2*/ 	.byte	0x3f
	.zero		1


	//   ....[82]....
        /*05b4*/ 	.word	0x00005dc0
        /*05b8*/ 	.word	0x00000000
        /*05bc*/ 	.word	0x00000258
        /*05c0*/ 	.short	0x0101
        /*05c2*/ 	.byte	0x3f
	.zero		1


	//   ....[83]....
        /*05c4*/ 	.word	0x00006520
        /*05c8*/ 	.word	0x00000006
        /*05cc*/ 	.word	0x00000000
        /*05d0*/ 	.short	0x010a
        /*05d2*/ 	.byte	0x3f
	.zero		1


	//   ....[84]....
        /*05d4*/ 	.word	0x000065a0
        /*05d8*/ 	.word	0x00000007
        /*05dc*/ 	.word	0x00000000
        /*05e0*/ 	.short	0x010a
        /*05e2*/ 	.byte	0x3f
	.zero		1


	//   ....[85]....
        /*05e4*/ 	.word	0x00006630
        /*05e8*/ 	.word	0x00000006
        /*05ec*/ 	.word	0x00000000
        /*05f0*/ 	.short	0x010a
        /*05f2*/ 	.byte	0x3f
	.zero		1


	//   ....[86]....
        /*05f4*/ 	.word	0x000066c0
        /*05f8*/ 	.word	0x00000009
        /*05fc*/ 	.word	0x00000000
        /*0600*/ 	.short	0x010a
        /*0602*/ 	.byte	0x3f
	.zero		1


	//   ....[87]....
        /*0604*/ 	.word	0x00006750
        /*0608*/ 	.word	0x00000006
        /*060c*/ 	.word	0x00000000
        /*0610*/ 	.short	0x010a
        /*0612*/ 	.byte	0x3f
	.zero		1


	//   ....[88]....
        /*0614*/ 	.word	0x000067e0
        /*0618*/ 	.word	0x00000009
        /*061c*/ 	.word	0x00000000
        /*0620*/ 	.short	0x010a
        /*0622*/ 	.byte	0x3f
	.zero		1


	//   ....[89]....
        /*0624*/ 	.word	0x00006870
        /*0628*/ 	.word	0x00000006
        /*062c*/ 	.word	0x00000000
        /*0630*/ 	.short	0x010a
        /*0632*/ 	.byte	0x3f
	.zero		1


	//   ....[90]....
        /*0634*/ 	.word	0x00006900
        /*0638*/ 	.word	0x00000009
        /*063c*/ 	.word	0x00000000
        /*0640*/ 	.short	0x010a
        /*0642*/ 	.byte	0x3f
	.zero		1


	//   ....[91]....
        /*0644*/ 	.word	0x00006990
        /*0648*/ 	.word	0x00000006
        /*064c*/ 	.word	0x00000000
        /*0650*/ 	.short	0x010a
        /*0652*/ 	.byte	0x3f
	.zero		1


	//   ....[92]....
        /*0654*/ 	.word	0x00006a20
        /*0658*/ 	.word	0x00000009
        /*065c*/ 	.word	0x00000000
        /*0660*/ 	.short	0x010a
        /*0662*/ 	.byte	0x3f
	.zero		1


	//   ....[93]....
        /*0664*/ 	.word	0x00006ab0
        /*0668*/ 	.word	0x00000006
        /*066c*/ 	.word	0x00000000
        /*0670*/ 	.short	0x010a
        /*0672*/ 	.byte	0x3f
	.zero		1


	//   ....[94]....
        /*0674*/ 	.word	0x00006b40
        /*0678*/ 	.word	0x00000009
        /*067c*/ 	.word	0x00000000
        /*0680*/ 	.short	0x010a
        /*0682*/ 	.byte	0x3f
	.zero		1


	//   ....[95]....
        /*0684*/ 	.word	0x00006bd0
        /*0688*/ 	.word	0x00000006
        /*068c*/ 	.word	0x00000000
        /*0690*/ 	.short	0x010a
        /*0692*/ 	.byte	0x3f
	.zero		1


	//   ....[96]....
        /*0694*/ 	.word	0x00006c60
        /*0698*/ 	.word	0x00000009
        /*069c*/ 	.word	0x00000000
        /*06a0*/ 	.short	0x010a
        /*06a2*/ 	.byte	0x3f
	.zero		1


	//   ....[97]....
        /*06a4*/ 	.word	0x00006cf0
        /*06a8*/ 	.word	0x00000006
        /*06ac*/ 	.word	0x00000000
        /*06b0*/ 	.short	0x010a
        /*06b2*/ 	.byte	0x3f
	.zero		1


	//   ....[98]....
        /*06b4*/ 	.word	0x00006d80
        /*06b8*/ 	.word	0x00000009
        /*06bc*/ 	.word	0x00000000
        /*06c0*/ 	.short	0x010a
        /*06c2*/ 	.byte	0x3f
	.zero		1


	//   ....[99]....
        /*06c4*/ 	.word	0x00006e10
        /*06c8*/ 	.word	0x00000006
        /*06cc*/ 	.word	0x00000000
        /*06d0*/ 	.short	0x010a
        /*06d2*/ 	.byte	0x3f
	.zero		1


	//   ....[100]....
        /*06d4*/ 	.word	0x00006ea0
        /*06d8*/ 	.word	0x00000009
        /*06dc*/ 	.word	0x00000000
        /*06e0*/ 	.short	0x010a
        /*06e2*/ 	.byte	0x3f
	.zero		1


	//   ....[101]....
        /*06e4*/ 	.word	0x00006f30
        /*06e8*/ 	.word	0x00000006
        /*06ec*/ 	.word	0x00000000
        /*06f0*/ 	.short	0x010a
        /*06f2*/ 	.byte	0x3f
	.zero		1


	//   ....[102]....
        /*06f4*/ 	.word	0x00006fc0
        /*06f8*/ 	.word	0x00000009
        /*06fc*/ 	.word	0x00000000
        /*0700*/ 	.short	0x010a
        /*0702*/ 	.byte	0x3f
	.zero		1


	//   ....[103]....
        /*0704*/ 	.word	0x00007050
        /*0708*/ 	.word	0x00000006
        /*070c*/ 	.word	0x00000000
        /*0710*/ 	.short	0x010a
        /*0712*/ 	.byte	0x3f
	.zero		1


	//   ....[104]....
        /*0714*/ 	.word	0x000070e0
        /*0718*/ 	.word	0x00000009
        /*071c*/ 	.word	0x00000000
        /*0720*/ 	.short	0x010a
        /*0722*/ 	.byte	0x3f
	.zero		1


	//   ....[105]....
        /*0724*/ 	.word	0x00007170
        /*0728*/ 	.word	0x00000006
        /*072c*/ 	.word	0x00000000
        /*0730*/ 	.short	0x010a
        /*0732*/ 	.byte	0x3f
	.zero		1


	//   ....[106]....
        /*0734*/ 	.word	0x00007200
        /*0738*/ 	.word	0x00000009
        /*073c*/ 	.word	0x00000000
        /*0740*/ 	.short	0x010a
        /*0742*/ 	.byte	0x3f
	.zero		1


	//   ....[107]....
        /*0744*/ 	.word	0x00007290
        /*0748*/ 	.word	0x00000006
        /*074c*/ 	.word	0x00000000
        /*0750*/ 	.short	0x010a
        /*0752*/ 	.byte	0x3f
	.zero		1


	//   ....[108]....
        /*0754*/ 	.word	0x00007320
        /*0758*/ 	.word	0x00000009
        /*075c*/ 	.word	0x00000000
        /*0760*/ 	.short	0x010a
        /*0762*/ 	.byte	0x3f
	.zero		1


	//   ....[109]....
        /*0764*/ 	.word	0x000073b0
        /*0768*/ 	.word	0x00000006
        /*076c*/ 	.word	0x00000000
        /*0770*/ 	.short	0x010a
        /*0772*/ 	.byte	0x3f
	.zero		1


	//   ....[110]....
        /*0774*/ 	.word	0x00007440
        /*0778*/ 	.word	0x00000009
        /*077c*/ 	.word	0x00000000
        /*0780*/ 	.short	0x010a
        /*0782*/ 	.byte	0x3f
	.zero		1


	//   ....[111]....
        /*0784*/ 	.word	0x000074d0
        /*0788*/ 	.word	0x00000006
        /*078c*/ 	.word	0x00000000
        /*0790*/ 	.short	0x010a
        /*0792*/ 	.byte	0x3f
	.zero		1


	//   ....[112]....
        /*0794*/ 	.word	0x00007560
        /*0798*/ 	.word	0x00000009
        /*079c*/ 	.word	0x00000000
        /*07a0*/ 	.short	0x010a
        /*07a2*/ 	.byte	0x3f
	.zero		1


	//   ....[113]....
        /*07a4*/ 	.word	0x000075f0
        /*07a8*/ 	.word	0x00000006
        /*07ac*/ 	.word	0x00000000
        /*07b0*/ 	.short	0x010a
        /*07b2*/ 	.byte	0x3f
	.zero		1


	//   ....[114]....
        /*07b4*/ 	.word	0x00007680
        /*07b8*/ 	.word	0x00000009
        /*07bc*/ 	.word	0x00000000
        /*07c0*/ 	.short	0x010a
        /*07c2*/ 	.byte	0x3f
	.zero		1


	//   ....[115]....
        /*07c4*/ 	.word	0x00007710
        /*07c8*/ 	.word	0x00000006
        /*07cc*/ 	.word	0x00000000
        /*07d0*/ 	.short	0x010a
        /*07d2*/ 	.byte	0x3f
	.zero		1


	//   ....[116]....
        /*07d4*/ 	.word	0x000077a0
        /*07d8*/ 	.word	0x00000003
        /*07dc*/ 	.word	0x00000000
        /*07e0*/ 	.short	0x010a
        /*07e2*/ 	.byte	0x3f
	.zero		1


	//   ....[117]....
        /*07e4*/ 	.word	0x00007810
        /*07e8*/ 	.word	0x00000019
        /*07ec*/ 	.word	0xfffffff8
        /*07f0*/ 	.short	0x010a
        /*07f2*/ 	.byte	0x3f
	.zero		1


	//   ....[118]....
        /*07f4*/ 	.word	0x00007870
        /*07f8*/ 	.word	0x00000073
        /*07fc*/ 	.word	0x00000000
        /*0800*/ 	.short	0x010a
        /*0802*/ 	.byte	0x3f
	.zero		1


	//   ....[119]....
        /*0804*/ 	.word	0x000078d0
        /*0808*/ 	.word	0x00000019
        /*080c*/ 	.word	0x00000008
        /*0810*/ 	.short	0x010a
        /*0812*/ 	.byte	0x3f
	.zero		1


	//   ....[120]....
        /*0814*/ 	.word	0x000079a0
        /*0818*/ 	.word	0x00000013
        /*081c*/ 	.word	0x00000110
        /*0820*/ 	.short	0x010a
        /*0822*/ 	.byte	0x3f
	.zero		1


	//   ....[121]....
        /*0824*/ 	.word	0x00007a80
        /*0828*/ 	.word	0x00000006
        /*082c*/ 	.word	0x00000000
        /*0830*/ 	.short	0x010a
        /*0832*/ 	.byte	0x3f
	.zero		1


	//   ....[122]....
        /*0834*/ 	.word	0x00007ad0
        /*0838*/ 	.word	0x00000007
        /*083c*/ 	.word	0x00000000
        /*0840*/ 	.short	0x010a
        /*0842*/ 	.byte	0x3f
	.zero		1


	//   ....[123]....
        /*0844*/ 	.word	0x00007b20
        /*0848*/ 	.word	0x00000006
        /*084c*/ 	.word	0x00000000
        /*0850*/ 	.short	0x010a
        /*0852*/ 	.byte	0x3f
	.zero		1


	//   ....[124]....
        /*0854*/ 	.word	0x00007b70
        /*0858*/ 	.word	0x00000009
        /*085c*/ 	.word	0x00000000
        /*0860*/ 	.short	0x010a
        /*0862*/ 	.byte	0x3f
	.zero		1


	//   ....[125]....
        /*0864*/ 	.word	0x00007bc0
        /*0868*/ 	.word	0x00000006
        /*086c*/ 	.word	0x00000000
        /*0870*/ 	.short	0x010a
        /*0872*/ 	.byte	0x3f
	.zero		1


	//   ....[126]....
        /*0874*/ 	.word	0x00007c10
        /*0878*/ 	.word	0x00000009
        /*087c*/ 	.word	0x00000000
        /*0880*/ 	.short	0x010a
        /*0882*/ 	.byte	0x3f
	.zero		1


	//   ....[127]....
        /*0884*/ 	.word	0x00007c60
        /*0888*/ 	.word	0x00000006
        /*088c*/ 	.word	0x00000000
        /*0890*/ 	.short	0x010a
        /*0892*/ 	.byte	0x3f
	.zero		1


	//   ....[128]....
        /*0894*/ 	.word	0x00007cb0
        /*0898*/ 	.word	0x00000009
        /*089c*/ 	.word	0x00000000
        /*08a0*/ 	.short	0x010a
        /*08a2*/ 	.byte	0x3f
	.zero		1


	//   ....[129]....
        /*08a4*/ 	.word	0x00007d00
        /*08a8*/ 	.word	0x00000006
        /*08ac*/ 	.word	0x00000000
        /*08b0*/ 	.short	0x010a
        /*08b2*/ 	.byte	0x3f
	.zero		1


	//   ....[130]....
        /*08b4*/ 	.word	0x00007d50
        /*08b8*/ 	.word	0x00000009
        /*08bc*/ 	.word	0x00000000
        /*08c0*/ 	.short	0x010a
        /*08c2*/ 	.byte	0x3f
	.zero		1


	//   ....[131]....
        /*08c4*/ 	.word	0x00007da0
        /*08c8*/ 	.word	0x00000006
        /*08cc*/ 	.word	0x00000000
        /*08d0*/ 	.short	0x010a
        /*08d2*/ 	.byte	0x3f
	.zero		1


	//   ....[132]....
        /*08d4*/ 	.word	0x00007df0
        /*08d8*/ 	.word	0x00000009
        /*08dc*/ 	.word	0x00000000
        /*08e0*/ 	.short	0x010a
        /*08e2*/ 	.byte	0x3f
	.zero		1


	//   ....[133]....
        /*08e4*/ 	.word	0x00007e40
        /*08e8*/ 	.word	0x00000006
        /*08ec*/ 	.word	0x00000000
        /*08f0*/ 	.short	0x010a
        /*08f2*/ 	.byte	0x3f
	.zero		1


	//   ....[134]....
        /*08f4*/ 	.word	0x00007e90
        /*08f8*/ 	.word	0x00000009
        /*08fc*/ 	.word	0x00000000
        /*0900*/ 	.short	0x010a
        /*0902*/ 	.byte	0x3f
	.zero		1


	//   ....[135]....
        /*0904*/ 	.word	0x00007ee0
        /*0908*/ 	.word	0x00000006
        /*090c*/ 	.word	0x00000000
        /*0910*/ 	.short	0x010a
        /*0912*/ 	.byte	0x3f
	.zero		1


	//   ....[136]....
        /*0914*/ 	.word	0x00007f30
        /*0918*/ 	.word	0x00000009
        /*091c*/ 	.word	0x00000000
        /*0920*/ 	.short	0x010a
        /*0922*/ 	.byte	0x3f
	.zero		1


	//   ....[137]....
        /*0924*/ 	.word	0x00007f80
        /*0928*/ 	.word	0x00000006
        /*092c*/ 	.word	0x00000000
        /*0930*/ 	.short	0x010a
        /*0932*/ 	.byte	0x3f
	.zero		1


	//   ....[138]....
        /*0934*/ 	.word	0x00007fd0
        /*0938*/ 	.word	0x00000009
        /*093c*/ 	.word	0x00000000
        /*0940*/ 	.short	0x010a
        /*0942*/ 	.byte	0x3f
	.zero		1


	//   ....[139]....
        /*0944*/ 	.word	0x00008020
        /*0948*/ 	.word	0x00000006
        /*094c*/ 	.word	0x00000000
        /*0950*/ 	.short	0x010a
        /*0952*/ 	.byte	0x3f
	.zero		1


	//   ....[140]....
        /*0954*/ 	.word	0x00008070
        /*0958*/ 	.word	0x00000009
        /*095c*/ 	.word	0x00000000
        /*0960*/ 	.short	0x010a
        /*0962*/ 	.byte	0x3f
	.zero		1


	//   ....[141]....
        /*0964*/ 	.word	0x000080c0
        /*0968*/ 	.word	0x00000006
        /*096c*/ 	.word	0x00000000
        /*0970*/ 	.short	0x010a
        /*0972*/ 	.byte	0x3f
	.zero		1


	//   ....[142]....
        /*0974*/ 	.word	0x00008110
        /*0978*/ 	.word	0x00000009
        /*097c*/ 	.word	0x00000000
        /*0980*/ 	.short	0x010a
        /*0982*/ 	.byte	0x3f
	.zero		1


	//   ....[143]....
        /*0984*/ 	.word	0x00008160
        /*0988*/ 	.word	0x00000006
        /*098c*/ 	.word	0x00000000
        /*0990*/ 	.short	0x010a
        /*0992*/ 	.byte	0x3f
	.zero		1


	//   ....[144]....
        /*0994*/ 	.word	0x000081b0
        /*0998*/ 	.word	0x00000009
        /*099c*/ 	.word	0x00000000
        /*09a0*/ 	.short	0x010a
        /*09a2*/ 	.byte	0x3f
	.zero		1


	//   ....[145]....
        /*09a4*/ 	.word	0x00008200
        /*09a8*/ 	.word	0x00000006
        /*09ac*/ 	.word	0x00000000
        /*09b0*/ 	.short	0x010a
        /*09b2*/ 	.byte	0x3f
	.zero		1


	//   ....[146]....
        /*09b4*/ 	.word	0x00008250
        /*09b8*/ 	.word	0x00000009
        /*09bc*/ 	.word	0x00000000
        /*09c0*/ 	.short	0x010a
        /*09c2*/ 	.byte	0x3f
	.zero		1


	//   ....[147]....
        /*09c4*/ 	.word	0x000082a0
        /*09c8*/ 	.word	0x00000006
        /*09cc*/ 	.word	0x00000000
        /*09d0*/ 	.short	0x010a
        /*09d2*/ 	.byte	0x3f
	.zero		1


	//   ....[148]....
        /*09d4*/ 	.word	0x000082f0
        /*09d8*/ 	.word	0x00000009
        /*09dc*/ 	.word	0x00000000
        /*09e0*/ 	.short	0x010a
        /*09e2*/ 	.byte	0x3f
	.zero		1


	//   ....[149]....
        /*09e4*/ 	.word	0x00008340
        /*09e8*/ 	.word	0x00000006
        /*09ec*/ 	.word	0x00000000
        /*09f0*/ 	.short	0x010a
        /*09f2*/ 	.byte	0x3f
	.zero		1


	//   ....[150]....
        /*09f4*/ 	.word	0x00008390
        /*09f8*/ 	.word	0x00000009
        /*09fc*/ 	.word	0x00000000
        /*0a00*/ 	.short	0x010a
        /*0a02*/ 	.byte	0x3f
	.zero		1


	//   ....[151]....
        /*0a04*/ 	.word	0x000083e0
        /*0a08*/ 	.word	0x00000006
        /*0a0c*/ 	.word	0x00000000
        /*0a10*/ 	.short	0x010a
        /*0a12*/ 	.byte	0x3f
	.zero		1


	//   ....[152]....
        /*0a14*/ 	.word	0x00008430
        /*0a18*/ 	.word	0x00000009
        /*0a1c*/ 	.word	0x00000000
        /*0a20*/ 	.short	0x010a
        /*0a22*/ 	.byte	0x3f
	.zero		1


	//   ....[153]....
        /*0a24*/ 	.word	0x00008480
        /*0a28*/ 	.word	0x00000006
        /*0a2c*/ 	.word	0x00000000
        /*0a30*/ 	.short	0x010a
        /*0a32*/ 	.byte	0x3f
	.zero		1


	//----- nvinfo : EIATTR_NUM_MBARRIERS
	.align		4
.L_28:
        /*0a34*/ 	.byte	0x03, 0x38
        /*0a36*/ 	.short	0x004a


	//----- nvinfo : EIATTR_EXIT_INSTR_OFFSETS
	.align		4
        /*0a38*/ 	.byte	0x04, 0x1c
        /*0a3a*/ 	.short	(.L_30 - .L_29)


	//   ....[0]....
.L_29:
        /*0a3c*/ 	.word	0x00001780


	//   ....[1]....
        /*0a40*/ 	.word	0x000017e0


	//   ....[2]....
        /*0a44*/ 	.word	0x00005610


	//   ....[3]....
        /*0a48*/ 	.word	0x00005640


	//   ....[4]....
        /*0a4c*/ 	.word	0x000077f0


	//----- nvinfo : EIATTR_MAX_THREADS
	.align		4
.L_30:
        /*0a50*/ 	.byte	0x04, 0x05
        /*0a52*/ 	.short	(.L_32 - .L_31)
.L_31:
        /*0a54*/ 	.word	0x00000180
        /*0a58*/ 	.word	0x00000001
        /*0a5c*/ 	.word	0x00000001


	//----- nvinfo : EIATTR_CRS_STACK_SIZE
	.align		4
.L_32:
        /*0a60*/ 	.byte	0x04, 0x1e
        /*0a62*/ 	.short	(.L_34 - .L_33)
.L_33:
        /*0a64*/ 	.word	0x00000000


	//----- nvinfo : EIATTR_CBANK_PARAM_SIZE
	.align		4
.L_34:
        /*0a68*/ 	.byte	0x03, 0x19
        /*0a6a*/ 	.short	0x0570


	//----- nvinfo : EIATTR_PARAM_CBANK
	.align		4
        /*0a6c*/ 	.byte	0x04, 0x0a
        /*0a6e*/ 	.short	(.L_36 - .L_35)
	.align		4
.L_35:
        /*0a70*/ 	.word	index@(.nv.constant0._ZN7cutlass13device_kernelINS_4gemm6kernel13GemmUniversalIN4cute5tupleIJiiiiEEENS1_10collective13CollectiveMmaINS1_43MainloopSm90TmaGmmaWarpSpecializedSparseFP8ILi34ENS5_IJNS4_1CILi2EEENSA_ILi1EEESC_EEENS1_32KernelTmaWarpSpecializedPingpongEEENS5_IJNSA_ILi64EEESG_SG_EEENS_12float_e4m3_tENS5_IJNS4_6LayoutINS5_IJiNS5_IJSB_iEEEiEEENS5_IJlNS5_IJSC_SB_EEElEEEEENSJ_INS5_IJNS5_IJSG_iEEESP_iEEENS5_IJNS5_IJSG_NSA_ILi4096EEEEEENS5_IJSC_lEEElEEEEEEEESI_NS5_IJlSC_lEEENS4_8TiledMMAINS4_8MMA_AtomIJNS4_4SM904GMMA6SPARSE31GMMA_64x64x64_F32E4M3E4M3_SS_TNILNS11_7ScaleInE1ELS14_1ELNS11_9SparseSelE0EEEEEENSJ_INS5_IJSC_SC_SC_EEENS5_IJNSA_ILi0EEES19_S19_EEEEENS5_IJNS4_10UnderscoreES1C_S1C_EEEEENS4_13SM90_TMA_LOADENS4_14ComposedLayoutINS4_7SwizzleILi1ELi4ELi3EEENS4_25smem_sparse_ptr_flag_bitsILi2ELi8EEENSJ_INS5_IJNS5_IJSC_NSA_ILi8EEEEEENS5_IJSB_NSA_ILi32EEEEEEEEENS5_IJNS5_IJS19_SG_EEESM_EEEEEEEvNS4_8identityENS4_23SM90_TMA_LOAD_MULTICASTENS1G_INS1H_ILi2ELi4ELi3EEENS4_18smem_ptr_flag_bitsILi8EEENSJ_INS5_IJS1L_SG_EEENS5_IJSG_SC_EEEEEEEvS1U_EENS_8epilogue10collective6detail29Sm90TmaWarpSpecializedAdapterINS25_15DefaultEpilogueIfNS5_IJSC_llEEES29_NS24_6thread17LinearCombinationIfLi1EffLNS2A_9ScaleType4KindE0ELNS_15FloatRoundStyleE2EfEENS1_15EpilogueDefaultEEEEEvvEEEEvNT_6ParamsE)
        /*0a74*/ 	.short	0x0210
        /*0a76*/ 	.short	0x0570


	//----- nvinfo : EIATTR_SW_WAR
	.align		4
.L_36:
        /*0a78*/ 	.byte	0x04, 0x36
        /*0a7a*/ 	.short	(.L_38 - .L_37)
.L_37:
        /*0a7c*/ 	.word	0x00000008
.L_38:


//--------------------- .nv.callgraph             --------------------------
	.section	.nv.callgraph,"",@"SHT_CUDA_CALLGRAPH"
	.align	4
	.sectionentsize	8
	.align		4
        /*0000*/ 	.word	0x00000000
	.align		4
        /*0004*/ 	.word	0xffffffff
	.align		4
        /*0008*/ 	.word	0x00000000
	.align		4
        /*000c*/ 	.word	0xfffffffe
	.align		4
        /*0010*/ 	.word	0x00000000
	.align		4
        /*0014*/ 	.word	0xfffffffd
	.align		4
        /*0018*/ 	.word	0x00000000
	.align		4
        /*001c*/ 	.word	0xfffffffc


//--------------------- .nv.constant4             --------------------------
	.section	.nv.constant4,"a",@progbits
	.align	8
	.align		8
.nv.constant4:
        /*0000*/ 	.dword	_ZN39_INTERNAL_271e1317_4_k_cu_428bf7e3_27854cuda3std3__45__cpo5beginE
	.align		8
        /*0008*/ 	.dword	_ZN39_INTERNAL_271e1317_4_k_cu_428bf7e3_27854cuda3std3__45__cpo3endE
	.align		8
        /*0010*/ 	.dword	_ZN39_INTERNAL_271e1317_4_k_cu_428bf7e3_27854cuda3std3__45__cpo6cbeginE
	.align		8
        /*0018*/ 	.dword	_ZN39_INTERNAL_271e1317_4_k_cu_428bf7e3_27854cuda3std3__45__cpo4cendE
	.align		8
        /*0020*/ 	.dword	_ZN39_INTERNAL_271e1317_4_k_cu_428bf7e3_27854cuda3std3__441_GLOBAL__N__271e1317_4_k_cu_428bf7e3_27856ignoreE
	.align		8
        /*0028*/ 	.dword	_ZN39_INTERNAL_271e1317_4_k_cu_428bf7e3_27854cuda3std3__419piecewise_constructE
	.align		8
        /*0030*/ 	.dword	_ZN39_INTERNAL_271e1317_4_k_cu_428bf7e3_27854cuda3std3__48in_placeE
	.align		8
        /*0038*/ 	.dword	_ZN39_INTERNAL_271e1317_4_k_cu_428bf7e3_27854cuda3std6ranges3__45__cpo4swapE
	.align		8
        /*0040*/ 	.dword	_ZN39_INTERNAL_271e1317_4_k_cu_428bf7e3_27854cuda3std6ranges3__45__cpo9iter_moveE
	.align		8
        /*0048*/ 	.dword	_ZN39_INTERNAL_271e1317_4_k_cu_428bf7e3_27854cute7productE
	.align		8
        /*0050*/ 	.dword	_ZN39_INTERNAL_271e1317_4_k_cu_428bf7e3_27854cute1_E


//--------------------- .text._ZN7cutlass13device_kernelINS_4gemm6kernel13GemmUniversalIN4cute5tupleIJiiiiEEENS1_10collective13CollectiveMmaINS1_43MainloopSm90TmaGmmaWarpSpecializedSparseFP8ILi34ENS5_IJNS4_1CILi2EEENSA_ILi1EEESC_EEENS1_32KernelTmaWarpSpecializedPingpongEEENS5_IJNSA_ILi64EEESG_SG_EEENS_12float_e4m3_tENS5_IJNS4_6LayoutINS5_IJiNS5_IJSB_iEEEiEEENS5_IJlNS5_IJSC_SB_EEElEEEEENSJ_INS5_IJNS5_IJSG_iEEESP_iEEENS5_IJNS5_IJSG_NSA_ILi4096EEEEEENS5_IJSC_lEEElEEEEEEEESI_NS5_IJlSC_lEEENS4_8TiledMMAINS4_8MMA_AtomIJNS4_4SM904GMMA6SPARSE31GMMA_64x64x64_F32E4M3E4M3_SS_TNILNS11_7ScaleInE1ELS14_1ELNS11_9SparseSelE0EEEEEENSJ_INS5_IJSC_SC_SC_EEENS5_IJNSA_ILi0EEES19_S19_EEEEENS5_IJNS4_10UnderscoreES1C_S1C_EEEEENS4_13SM90_TMA_LOADENS4_14ComposedLayoutINS4_7SwizzleILi1ELi4ELi3EEENS4_25smem_sparse_ptr_flag_bitsILi2ELi8EEENSJ_INS5_IJNS5_IJSC_NSA_ILi8EEEEEENS5_IJSB_NSA_ILi32EEEEEEEEENS5_IJNS5_IJS19_SG_EEESM_EEEEEEEvNS4_8identityENS4_23SM90_TMA_LOAD_MULTICASTENS1G_INS1H_ILi2ELi4ELi3EEENS4_18smem_ptr_flag_bitsILi8EEENSJ_INS5_IJS1L_SG_EEENS5_IJSG_SC_EEEEEEEvS1U_EENS_8epilogue10collective6detail29Sm90TmaWarpSpecializedAdapterINS25_15DefaultEpilogueIfNS5_IJSC_llEEES29_NS24_6thread17LinearCombinationIfLi1EffLNS2A_9ScaleType4KindE0ELNS_15FloatRoundStyleE2EfEENS1_15EpilogueDefaultEEEEEvvEEEEvNT_6ParamsE --------------------------
	.section	.text._ZN7cutlass13device_kernelINS_4gemm6kernel13GemmUniversalIN4cute5tupleIJiiiiEEENS1_10collective13CollectiveMmaINS1_43MainloopSm90TmaGmmaWarpSpecializedSparseFP8ILi34ENS5_IJNS4_1CILi2EEENSA_ILi1EEESC_EEENS1_32KernelTmaWarpSpecializedPingpongEEENS5_IJNSA_ILi64EEESG_SG_EEENS_12float_e4m3_tENS5_IJNS4_6LayoutINS5_IJiNS5_IJSB_iEEEiEEENS5_IJlNS5_IJSC_SB_EEElEEEEENSJ_INS5_IJNS5_IJSG_iEEESP_iEEENS5_IJNS5_IJSG_NSA_ILi4096EEEEEENS5_IJSC_lEEElEEEEEEEESI_NS5_IJlSC_lEEENS4_8TiledMMAINS4_8MMA_AtomIJNS4_4SM904GMMA6SPARSE31GMMA_64x64x64_F32E4M3E4M3_SS_TNILNS11_7ScaleInE1ELS14_1ELNS11_9SparseSelE0EEEEEENSJ_INS5_IJSC_SC_SC_EEENS5_IJNSA_ILi0EEES19_S19_EEEEENS5_IJNS4_10UnderscoreES1C_S1C_EEEEENS4_13SM90_TMA_LOADENS4_14ComposedLayoutINS4_7SwizzleILi1ELi4ELi3EEENS4_25smem_sparse_ptr_flag_bitsILi2ELi8EEENSJ_INS5_IJNS5_IJSC_NSA_ILi8EEEEEENS5_IJSB_NSA_ILi32EEEEEEEEENS5_IJNS5_IJS19_SG_EEESM_EEEEEEEvNS4_8identityENS4_23SM90_TMA_LOAD_MULTICASTENS1G_INS1H_ILi2ELi4ELi3EEENS4_18smem_ptr_flag_bitsILi8EEENSJ_INS5_IJS1L_SG_EEENS5_IJSG_SC_EEEEEEEvS1U_EENS_8epilogue10collective6detail29Sm90TmaWarpSpecializedAdapterINS25_15DefaultEpilogueIfNS5_IJSC_llEEES29_NS24_6thread17LinearCombinationIfLi1EffLNS2A_9ScaleType4KindE0ELNS_15FloatRoundStyleE2EfEENS1_15EpilogueDefaultEEEEEvvEEEEvNT_6ParamsE,"ax",@progbits
	.align	128
.text._ZN7cutlass13device_kernelINS_4gemm6kernel13GemmUniversalIN4cute5tupleIJiiiiEEENS1_10collective13CollectiveMmaINS1_43MainloopSm90TmaGmmaWarpSpecializedSparseFP8ILi34ENS5_IJNS4_1CILi2EEENSA_ILi1EEESC_EEENS1_32KernelTmaWarpSpecializedPingpongEEENS5_IJNSA_ILi64EEESG_SG_EEENS_12float_e4m3_tENS5_IJNS4_6LayoutINS5_IJiNS5_IJSB_iEEEiEEENS5_IJlNS5_IJSC_SB_EEElEEEEENSJ_INS5_IJNS5_IJSG_iEEESP_iEEENS5_IJNS5_IJSG_NSA_ILi4096EEEEEENS5_IJSC_lEEElEEEEEEEESI_NS5_IJlSC_lEEENS4_8TiledMMAINS4_8MMA_AtomIJNS4_4SM904GMMA6SPARSE31GMMA_64x64x64_F32E4M3E4M3_SS_TNILNS11_7ScaleInE1ELS14_1ELNS11_9SparseSelE0EEEEEENSJ_INS5_IJSC_SC_SC_EEENS5_IJNSA_ILi0EEES19_S19_EEEEENS5_IJNS4_10UnderscoreES1C_S1C_EEEEENS4_13SM90_TMA_LOADENS4_14ComposedLayoutINS4_7SwizzleILi1ELi4ELi3EEENS4_25smem_sparse_ptr_flag_bitsILi2ELi8EEENSJ_INS5_IJNS5_IJSC_NSA_ILi8EEEEEENS5_IJSB_NSA_ILi32EEEEEEEEENS5_IJNS5_IJS19_SG_EEESM_EEEEEEEvNS4_8identityENS4_23SM90_TMA_LOAD_MULTICASTENS1G_INS1H_ILi2ELi4ELi3EEENS4_18smem_ptr_flag_bitsILi8EEENSJ_INS5_IJS1L_SG_EEENS5_IJSG_SC_EEEEEEEvS1U_EENS_8epilogue10collective6detail29Sm90TmaWarpSpecializedAdapterINS25_15DefaultEpilogueIfNS5_IJSC_llEEES29_NS24_6thread17LinearCombinationIfLi1EffLNS2A_9ScaleType4KindE0ELNS_15FloatRoundStyleE2EfEENS1_15EpilogueDefaultEEEEEvvEEEEvNT_6ParamsE:
        .type           _ZN7cutlass13device_kernelINS_4gemm6kernel13GemmUniversalIN4cute5tupleIJiiiiEEENS1_10collective13CollectiveMmaINS1_43MainloopSm90TmaGmmaWarpSpecializedSparseFP8ILi34ENS5_IJNS4_1CILi2EEENSA_ILi1EEESC_EEENS1_32KernelTmaWarpSpecializedPingpongEEENS5_IJNSA_ILi64EEESG_SG_EEENS_12float_e4m3_tENS5_IJNS4_6LayoutINS5_IJiNS5_IJSB_iEEEiEEENS5_IJlNS5_IJSC_SB_EEElEEEEENSJ_INS5_IJNS5_IJSG_iEEESP_iEEENS5_IJNS5_IJSG_NSA_ILi4096EEEEEENS5_IJSC_lEEElEEEEEEEESI_NS5_IJlSC_lEEENS4_8TiledMMAINS4_8MMA_AtomIJNS4_4SM904GMMA6SPARSE31GMMA_64x64x64_F32E4M3E4M3_SS_TNILNS11_7ScaleInE1ELS14_1ELNS11_9SparseSelE0EEEEEENSJ_INS5_IJSC_SC_SC_EEENS5_IJNSA_ILi0EEES19_S19_EEEEENS5_IJNS4_10UnderscoreES1C_S1C_EEEEENS4_13SM90_TMA_LOADENS4_14ComposedLayoutINS4_7SwizzleILi1ELi4ELi3EEENS4_25smem_sparse_ptr_flag_bitsILi2ELi8EEENSJ_INS5_IJNS5_IJSC_NSA_ILi8EEEEEENS5_IJSB_NSA_ILi32EEEEEEEEENS5_IJNS5_IJS19_SG_EEESM_EEEEEEEvNS4_8identityENS4_23SM90_TMA_LOAD_MULTICASTENS1G_INS1H_ILi2ELi4ELi3EEENS4_18smem_ptr_flag_bitsILi8EEENSJ_INS5_IJS1L_SG_EEENS5_IJSG_SC_EEEEEEEvS1U_EENS_8epilogue10collective6detail29Sm90TmaWarpSpecializedAdapterINS25_15DefaultEpilogueIfNS5_IJSC_llEEES29_NS24_6thread17LinearCombinationIfLi1EffLNS2A_9ScaleType4KindE0ELNS_15FloatRoundStyleE2EfEENS1_15EpilogueDefaultEEEEEvvEEEEvNT_6ParamsE,@function
        .size           _ZN7cutlass13device_kernelINS_4gemm6kernel13GemmUniversalIN4cute5tupleIJiiiiEEENS1_10collective13CollectiveMmaINS1_43MainloopSm90TmaGmmaWarpSpecializedSparseFP8ILi34ENS5_IJNS4_1CILi2EEENSA_ILi1EEESC_EEENS1_32KernelTmaWarpSpecializedPingpongEEENS5_IJNSA_ILi64EEESG_SG_EEENS_12float_e4m3_tENS5_IJNS4_6LayoutINS5_IJiNS5_IJSB_iEEEiEEENS5_IJlNS5_IJSC_SB_EEElEEEEENSJ_INS5_IJNS5_IJSG_iEEESP_iEEENS5_IJNS5_IJSG_NSA_ILi4096EEEEEENS5_IJSC_lEEElEEEEEEEESI_NS5_IJlSC_lEEENS4_8TiledMMAINS4_8MMA_AtomIJNS4_4SM904GMMA6SPARSE31GMMA_64x64x64_F32E4M3E4M3_SS_TNILNS11_7ScaleInE1ELS14_1ELNS11_9SparseSelE0EEEEEENSJ_INS5_IJSC_SC_SC_EEENS5_IJNSA_ILi0EEES19_S19_EEEEENS5_IJNS4_10UnderscoreES1C_S1C_EEEEENS4_13SM90_TMA_LOADENS4_14ComposedLayoutINS4_7SwizzleILi1ELi4ELi3EEENS4_25smem_sparse_ptr_flag_bitsILi2ELi8EEENSJ_INS5_IJNS5_IJSC_NSA_ILi8EEEEEENS5_IJSB_NSA_ILi32EEEEEEEEENS5_IJNS5_IJS19_SG_EEESM_EEEEEEEvNS4_8identityENS4_23SM90_TMA_LOAD_MULTICASTENS1G_INS1H_ILi2ELi4ELi3EEENS4_18smem_ptr_flag_bitsILi8EEENSJ_INS5_IJS1L_SG_EEENS5_IJSG_SC_EEEEEEEvS1U_EENS_8epilogue10collective6detail29Sm90TmaWarpSpecializedAdapterINS25_15DefaultEpilogueIfNS5_IJSC_llEEES29_NS24_6thread17LinearCombinationIfLi1EffLNS2A_9ScaleType4KindE0ELNS_15FloatRoundStyleE2EfEENS1_15EpilogueDefaultEEEEEvvEEEEvNT_6ParamsE,(.L_x_195 - _ZN7cutlass13device_kernelINS_4gemm6kernel13GemmUniversalIN4cute5tupleIJiiiiEEENS1_10collective13CollectiveMmaINS1_43MainloopSm90TmaGmmaWarpSpecializedSparseFP8ILi34ENS5_IJNS4_1CILi2EEENSA_ILi1EEESC_EEENS1_32KernelTmaWarpSpecializedPingpongEEENS5_IJNSA_ILi64EEESG_SG_EEENS_12float_e4m3_tENS5_IJNS4_6LayoutINS5_IJiNS5_IJSB_iEEEiEEENS5_IJlNS5_IJSC_SB_EEElEEEEENSJ_INS5_IJNS5_IJSG_iEEESP_iEEENS5_IJNS5_IJSG_NSA_ILi4096EEEEEENS5_IJSC_lEEElEEEEEEEESI_NS5_IJlSC_lEEENS4_8TiledMMAINS4_8MMA_AtomIJNS4_4SM904GMMA6SPARSE31GMMA_64x64x64_F32E4M3E4M3_SS_TNILNS11_7ScaleInE1ELS14_1ELNS11_9SparseSelE0EEEEEENSJ_INS5_IJSC_SC_SC_EEENS5_IJNSA_ILi0EEES19_S19_EEEEENS5_IJNS4_10UnderscoreES1C_S1C_EEEEENS4_13SM90_TMA_LOADENS4_14ComposedLayoutINS4_7SwizzleILi1ELi4ELi3EEENS4_25smem_sparse_ptr_flag_bitsILi2ELi8EEENSJ_INS5_IJNS5_IJSC_NSA_ILi8EEEEEENS5_IJSB_NSA_ILi32EEEEEEEEENS5_IJNS5_IJS19_SG_EEESM_EEEEEEEvNS4_8identityENS4_23SM90_TMA_LOAD_MULTICASTENS1G_INS1H_ILi2ELi4ELi3EEENS4_18smem_ptr_flag_bitsILi8EEENSJ_INS5_IJS1L_SG_EEENS5_IJSG_SC_EEEEEEEvS1U_EENS_8epilogue10collective6detail29Sm90TmaWarpSpecializedAdapterINS25_15DefaultEpilogueIfNS5_IJSC_llEEES29_NS24_6thread17LinearCombinationIfLi1EffLNS2A_9ScaleType4KindE0ELNS_15FloatRoundStyleE2EfEENS1_15EpilogueDefaultEEEEEvvEEEEvNT_6ParamsE)
        .other          _ZN7cutlass13device_kernelINS_4gemm6kernel13GemmUniversalIN4cute5tupleIJiiiiEEENS1_10collective13CollectiveMmaINS1_43MainloopSm90TmaGmmaWarpSpecializedSparseFP8ILi34ENS5_IJNS4_1CILi2EEENSA_ILi1EEESC_EEENS1_32KernelTmaWarpSpecializedPingpongEEENS5_IJNSA_ILi64EEESG_SG_EEENS_12float_e4m3_tENS5_IJNS4_6LayoutINS5_IJiNS5_IJSB_iEEEiEEENS5_IJlNS5_IJSC_SB_EEElEEEEENSJ_INS5_IJNS5_IJSG_iEEESP_iEEENS5_IJNS5_IJSG_NSA_ILi4096EEEEEENS5_IJSC_lEEElEEEEEEEESI_NS5_IJlSC_lEEENS4_8TiledMMAINS4_8MMA_AtomIJNS4_4SM904GMMA6SPARSE31GMMA_64x64x64_F32E4M3E4M3_SS_TNILNS11_7ScaleInE1ELS14_1ELNS11_9SparseSelE0EEEEEENSJ_INS5_IJSC_SC_SC_EEENS5_IJNSA_ILi0EEES19_S19_EEEEENS5_IJNS4_10UnderscoreES1C_S1C_EEEEENS4_13SM90_TMA_LOADENS4_14ComposedLayoutINS4_7SwizzleILi1ELi4ELi3EEENS4_25smem_sparse_ptr_flag_bitsILi2ELi8EEENSJ_INS5_IJNS5_IJSC_NSA_ILi8EEEEEENS5_IJSB_NSA_ILi32EEEEEEEEENS5_IJNS5_IJS19_SG_EEESM_EEEEEEEvNS4_8identityENS4_23SM90_TMA_LOAD_MULTICASTENS1G_INS1H_ILi2ELi4ELi3EEENS4_18smem_ptr_flag_bitsILi8EEENSJ_INS5_IJS1L_SG_EEENS5_IJSG_SC_EEEEEEEvS1U_EENS_8epilogue10collective6detail29Sm90TmaWarpSpecializedAdapterINS25_15DefaultEpilogueIfNS5_IJSC_llEEES29_NS24_6thread17LinearCombinationIfLi1EffLNS2A_9ScaleType4KindE0ELNS_15FloatRoundStyleE2EfEENS1_15EpilogueDefaultEEEEEvvEEEEvNT_6ParamsE,@"STO_CUDA_ENTRY STV_DEFAULT"
_ZN7cutlass13device_kernelINS_4gemm6kernel13GemmUniversalIN4cute5tupleIJiiiiEEENS1_10collective13CollectiveMmaINS1_43MainloopSm90TmaGmmaWarpSpecializedSparseFP8ILi34ENS5_IJNS4_1CILi2EEENSA_ILi1EEESC_EEENS1_32KernelTmaWarpSpecializedPingpongEEENS5_IJNSA_ILi64EEESG_SG_EEENS_12float_e4m3_tENS5_IJNS4_6LayoutINS5_IJiNS5_IJSB_iEEEiEEENS5_IJlNS5_IJSC_SB_EEElEEEEENSJ_INS5_IJNS5_IJSG_iEEESP_iEEENS5_IJNS5_IJSG_NSA_ILi4096EEEEEENS5_IJSC_lEEElEEEEEEEESI_NS5_IJlSC_lEEENS4_8TiledMMAINS4_8MMA_AtomIJNS4_4SM904GMMA6SPARSE31GMMA_64x64x64_F32E4M3E4M3_SS_TNILNS11_7ScaleInE1ELS14_1ELNS11_9SparseSelE0EEEEEENSJ_INS5_IJSC_SC_SC_EEENS5_IJNSA_ILi0EEES19_S19_EEEEENS5_IJNS4_10UnderscoreES1C_S1C_EEEEENS4_13SM90_TMA_LOADENS4_14ComposedLayoutINS4_7SwizzleILi1ELi4ELi3EEENS4_25smem_sparse_ptr_flag_bitsILi2ELi8EEENSJ_INS5_IJNS5_IJSC_NSA_ILi8EEEEEENS5_IJSB_NSA_ILi32EEEEEEEEENS5_IJNS5_IJS19_SG_EEESM_EEEEEEEvNS4_8identityENS4_23SM90_TMA_LOAD_MULTICASTENS1G_INS1H_ILi2ELi4ELi3EEENS4_18smem_ptr_flag_bitsILi8EEENSJ_INS5_IJS1L_SG_EEENS5_IJSG_SC_EEEEEEEvS1U_EENS_8epilogue10collective6detail29Sm90TmaWarpSpecializedAdapterINS25_15DefaultEpilogueIfNS5_IJSC_llEEES29_NS24_6thread17LinearCombinationIfLi1EffLNS2A_9ScaleType4KindE0ELNS_15FloatRoundStyleE2EfEENS1_15EpilogueDefaultEEEEEvvEEEEvNT_6ParamsE:
[----:B------:R-:W-:Y:S01]  /*0000*/  LDC R1, c[0x0][0x28] ;  /* 0x00000a00ff017b82 */ /* 0x000fe20000000800 */
[----:B------:R-:W0:Y:S01]  /*0010*/  S2R R10, SR_TID.X ;  /* 0x00000000000a7919 */ /* 0x000e220000002100 */
[----:B------:R-:W-:Y:S01]  /*0020*/  ELECT P0, URZ, PT ;  /* 0x00000000003f782f */ /* 0x000fe20003800000 */
[----:B------:R-:W-:Y:S01]  /*0030*/  BSSY B0, `(.L_x_0) ;  /* 0x0000012000007945 */ /* 0x000fe20003800000 */
[--C-:B0-----:R-:W-:Y:S02]  /*0040*/  SHF.R.U32.HI R0, RZ, 0x5, R10.reuse ;  /* 0x00000005ff007819 */ /* 0x101fe4000001160a */
[----:B------:R-:W-:-:S03]  /*0050*/  SHF.R.U32.HI R4, RZ, 0x7, R10 ;  /* 0x00000007ff047819 */ /* 0x000fc6000001160a */
[----:B------:R-:W0:Y:S04]  /*0060*/  SHFL.IDX PT, R2, R0, RZ, 0x1f ;  /* 0x00001fff00027589 */ /* 0x000e2800000e0000 */
[----:B------:R1:W2:Y:S01]  /*0070*/  SHFL.IDX PT, R5, R4, RZ, 0x1f ;  /* 0x00001fff04057589 */ /* 0x0002a200000e0000 */
[----:B0-----:R-:W-:-:S13]  /*0080*/  ISETP.NE.OR P0, PT, R2, RZ, !P0 ;  /* 0x000000ff0200720c */ /* 0x001fda0004705670 */
[----:B-12---:R-:W-:Y:S05]  /*0090*/  @P0 BRA `(.L_x_1) ;  /* 0x00000000002c0947 */ /* 0x006fea0003800000 */
[----:B------:R-:W-:Y:S02]  /*00a0*/  ULDC.64 UR4, c[0x0][0x198] ;  /* 0x0000660000047ab9 */ /* 0x000fe40000000a00 */
[----:B------:R-:W-:Y:S02]  /*00b0*/  UIADD3 UR6, UP0, UR4, 0xf0, URZ ;  /* 0x000000f004067890 */ /* 0x000fe4000ff1e03f */
[----:B------:R-:W-:Y:S02]  /*00c0*/  UIADD3 UR8, UP1, UR4, 0x1f0, URZ ;  /* 0x000001f004087890 */ /* 0x000fe4000ff3e03f */
[----:B------:R-:W-:Y:S02]  /*00d0*/  UIADD3 UR4, UP2, UR4, 0x2f0, URZ ;  /* 0x000002f004047890 */ /* 0x000fe4000ff5e03f */
[----:B------:R-:W-:Y:S02]  /*00e0*/  UIADD3.X UR7, URZ, UR5, URZ, UP0, !UPT ;  /* 0x000000053f077290 */ /* 0x000fe400087fe43f */
[----:B------:R-:W-:-:S02]  /*00f0*/  UIADD3.X UR9, URZ, UR5, URZ, UP1, !UPT ;  /* 0x000000053f097290 */ /* 0x000fc40008ffe43f */
[----:B------:R-:W-:-:S05]  /*0100*/  UIADD3.X UR5, URZ, UR5, URZ, UP2, !UPT ;  /* 0x000000053f057290 */ /* 0x000fca00097fe43f */
[----:B------:R0:W-:Y:S02]  /*0110*/  UTMACCTL.PF [UR6] ;  /* 0x00000000060079b9 */ /* 0x0001e40008040000 */
[----:B------:R0:W-:Y:S02]  /*0120*/  UTMACCTL.PF [UR8] ;  /* 0x00000000080079b9 */ /* 0x0001e40008040000 */
[----:B------:R0:W-:Y:S02]  /*0130*/  UTMACCTL.PF [UR4] ;  /* 0x00000000040079b9 */ /* 0x0001e40008040000 */
[----:B0-----:R-:W-:Y:S01]  /*0140*/  NOP ;  /* 0x0000000000007918 */ /* 0x001fe20000000000 */
.L_x_1:
[----:B------:R-:W-:Y:S05]  /*0150*/  BSYNC B0 ;  /* 0x0000000000007941 */ /* 0x000fea0003800000 */
.L_x_0:
[----:B------:R-:W0:Y:S02]  /*0160*/  SHFL.IDX PT, R6, R0, RZ, 0x1f ;  /* 0x00001fff00067589 */ /* 0x000e2400000e0000 */
[----:B0-----:R-:W-:-:S13]  /*0170*/  ISETP.NE.AND P0, PT, R6, RZ, PT ;  /* 0x000000ff0600720c */ /* 0x001fda0003f05270 */
[----:B------:R-:W-:Y:S05]  /*0180*/  @P0 BRA `(.L_x_2) ;  /* 0x0000000400540947 */ /* 0x000fea0003800000 */
[----:B------:R-:W-:Y:S01]  /*0190*/  ELECT P0, URZ, PT ;  /* 0x00000000003f782f */ /* 0x000fe20003800000 */
[----:B------:R-:W-:-:S12]  /*01a0*/  BSSY B0, `(.L_x_2) ;  /* 0x0000053000007945 */ /* 0x000fd80003800000 */
[----:B------:R-:W-:Y:S05]  /*01b0*/  @!P0 BRA `(.L_x_3) ;  /* 0x0000000400448947 */ /* 0x000fea0003800000 */
[----:B------:R-:W0:Y:S01]  /*01c0*/  S2UR UR8, SR_CgaCtaId ;  /* 0x00000000000879c3 */ /* 0x000e220000008800 */
[----:B------:R-:W-:Y:S01]  /*01d0*/  UMOV UR4, 0x400 ;  /* 0x0000040000047882 */ /* 0x000fe20000000000 */
[----:B------:R-:W-:Y:S01]  /*01e0*/  UMOV UR5, 0x1 ;  /* 0x0000000100057882 */ /* 0x000fe20000000000 */
[----:B------:R-:W-:Y:S02]  /*01f0*/  UMOV UR6, 0x2 ;  /* 0x0000000200067882 */ /* 0x000fe40000000000 */
[----:B------:R-:W-:-:S04]  /*0200*/  UIADD3 UR6, -UR6, 0x100000, URZ ;  /* 0x0010000006067890 */ /* 0x000fc8000fffe13f */
[----:B------:R-:W-:Y:S02]  /*0210*/  USHF.L.U32 UR7, UR6, 0xb, URZ ;  /* 0x0000000b06077899 */ /* 0x000fe4000800063f */
[----:B------:R-:W-:Y:S02]  /*0220*/  USHF.L.U32 UR6, UR6, 0x1, URZ ;  /* 0x0000000106067899 */ /* 0x000fe4000800063f */
[----:B0-----:R-:W-:Y:S02]  /*0230*/  ULEA UR8, UR8, UR4, 0x18 ;  /* 0x0000000408087291 */ /* 0x001fe4000f8ec03f */
[----:B------:R-:W-:-:S04]  /*0240*/  UIADD3 UR4, -UR5, 0x100000, URZ ;  /* 0x0010000005047890 */ /* 0x000fc8000fffe13f */
[----:B------:R-:W-:Y:S02]  /*0250*/  USHF.L.U32 UR5, UR4, 0xb, URZ ;  /* 0x0000000b04057899 */ /* 0x000fe4000800063f */
[----:B------:R-:W-:Y:S01]  /*0260*/  USHF.L.U32 UR4, UR4, 0x1, URZ ;  /* 0x0000000104047899 */ /* 0x000fe2000800063f */
[----:B------:R-:W0:Y:S11]  /*0270*/  FENCE.VIEW.ASYNC.S ;  /* 0x00000000000073c6 */ /* 0x000e360000000000 */
[----:B0-----:R0:W1:Y:S01]  /*0280*/  SYNCS.EXCH.64 URZ, [UR8], UR4 ;  /* 0x00000004083f75b2 */ /* 0x0010620008000100 */
[----:B------:R0:W2:Y:S01]  /*0290*/  SYNCS.EXCH.64 URZ, [UR8+0x110], UR6 ;  /* 0x00011006083f75b2 */ /* 0x0000a20008000100 */
[----:B------:R0:W3:Y:S01]  /*02a0*/  SYNCS.EXCH.64 URZ, [UR8+0x8], UR4 ;  /* 0x00000804083f75b2 */ /* 0x0000e20008000100 */
[----:B------:R0:W4:Y:S01]  /*02b0*/  SYNCS.EXCH.64 URZ, [UR8+0x118], UR6 ;  /* 0x00011806083f75b2 */ /* 0x0001220008000100 */
[----:B------:R0:W0:Y:S01]  /*02c0*/  SYNCS.EXCH.64 URZ, [UR8+0x10], UR4 ;  /* 0x00001004083f75b2 */ /* 0x0000220008000100 */
        /* <DEDUP_REMOVED lines=63> */
[----:B-1234-:R-:W-:Y:S01]  /*06c0*/  NOP ;  /* 0x0000000000007918 */ /* 0x01efe20000000000 */
.L_x_3:
[----:B0-----:R-:W-:Y:S05]  /*06d0*/  BSYNC B0 ;  /* 0x0000000000007941 */ /* 0x001fea0003800000 */
.L_x_2:
[----:B------:R-:W-:Y:S01]  /*06e0*/  SHF.R.S32.HI R3, RZ, 0x1f, R10 ;  /* 0x0000001fff037819 */ /* 0x000fe2000001140a */
[----:B------:R-:W0:Y:S01]  /*06f0*/  SHFL.IDX PT, R7, R0, RZ, 0x1f ;  /* 0x00001fff00077589 */ /* 0x000e2200000e0000 */
[----:B------:R-:W1:Y:S01]  /*0700*/  S2UR UR12, SR_CTAID.X ;  /* 0x00000000000c79c3 */ /* 0x000e620000002500 */
[----:B------:R-:W-:Y:S02]  /*0710*/  ELECT P0, URZ, PT ;  /* 0x00000000003f782f */ /* 0x000fe40003800000 */
[----:B------:R-:W-:Y:S01]  /*0720*/  LEA.HI R3, R3, R10, RZ, 0x7 ;  /* 0x0000000a03037211 */ /* 0x000fe200078f38ff */
[----:B------:R1:W2:Y:S01]  /*0730*/  SHFL.IDX PT, R9, R0, RZ, 0x1f ;  /* 0x00001fff00097589 */ /* 0x0002a200000e0000 */
[----:B------:R-:W-:Y:S01]  /*0740*/  ELECT P1, URZ, PT ;  /* 0x00000000003f782f */ /* 0x000fe20003820000 */
[----:B------:R-:W-:Y:S01]  /*0750*/  NOP ;  /* 0x0000000000007918 */ /* 0x000fe20000000000 */
[----:B------:R-:W-:Y:S01]  /*0760*/  LOP3.LUT R3, R3, 0xffffff80, RZ, 0xc0, !PT ;  /* 0xffffff8003037812 */ /* 0x000fe200078ec0ff */
[----:B------:R-:W3:Y:S01]  /*0770*/  S2R R16, SR_CTAID.Y ;  /* 0x0000000000107919 */ /* 0x000ee20000002600 */
[----:B------:R-:W-:Y:S01]  /*0780*/  ULDC UR4, c[0x0][0x150] ;  /* 0x0000540000047ab9 */ /* 0x000fe20000000800 */
[----:B------:R-:W4:Y:S01]  /*0790*/  LDC R14, c[0x0][0x144] ;  /* 0x00005100ff0e7b82 */ /* 0x000f220000000800 */
[----:B------:R-:W-:Y:S01]  /*07a0*/  UMOV UR11, 0x80 ;  /* 0x00000080000b7882 */ /* 0x000fe20000000000 */
[----:B------:R-:W-:Y:S01]  /*07b0*/  IMAD.IADD R11, R10, 0x1, -R3 ;  /* 0x000000010a0b7824 */ /* 0x000fe200078e0a03 */
[----:B------:R-:W5:Y:S01]  /*07c0*/  SHFL.IDX PT, R4, R4, RZ, 0x1f ;  /* 0x00001fff04047589 */ /* 0x000f6200000e0000 */
[----:B------:R-:W-:Y:S01]  /*07d0*/  NOP ;  /* 0x0000000000007918 */ /* 0x000fe20000000000 */
[----:B------:R-:W-:-:S02]  /*07e0*/  VIADD R39, R5, 0xffffffff ;  /* 0xffffffff05277836 */ /* 0x000fc40000000000 */
[----:B------:R-:W-:Y:S01]  /*07f0*/  SHF.R.S32.HI R24, RZ, 0x1f, R11 ;  /* 0x0000001fff187819 */ /* 0x000fe2000001140b */
[----:B------:R-:W4:Y:S02]  /*0800*/  LDC R25, c[0x0][0x148] ;  /* 0x00005200ff197b82 */ /* 0x000f240000000800 */
[----:B------:R-:W-:Y:S02]  /*0810*/  ISETP.GE.U32.AND P4, PT, R39, 0x2, PT ;  /* 0x000000022700780c */ /* 0x000fe40003f86070 */
[----:B------:R-:W-:Y:S02]  /*0820*/  LEA.HI R3, R24, R11, RZ, 0x3 ;  /* 0x0000000b18037211 */ /* 0x000fe400078f18ff */
[----:B0-----:R-:W-:Y:S02]  /*0830*/  ISETP.NE.OR P0, PT, R7, RZ, !P0 ;  /* 0x000000ff0700720c */ /* 0x001fe40004705670 */
[--C-:B------:R-:W-:Y:S02]  /*0840*/  SHF.R.S32.HI R7, RZ, 0x3, R3.reuse ;  /* 0x00000003ff077819 */ /* 0x100fe40000011403 */
[----:B------:R-:W-:-:S02]  /*0850*/  SHF.R.S32.HI R8, RZ, 0x1f, R3 ;  /* 0x0000001fff087819 */ /* 0x000fc40000011403 */
[----:B------:R-:W-:Y:S02]  /*0860*/  SHF.R.S32.HI R3, RZ, 0x1f, R6 ;  /* 0x0000001fff037819 */ /* 0x000fe40000011406 */
[----:B------:R-:W-:Y:S02]  /*0870*/  LEA.HI R8, R8, R7, RZ, 0x2 ;  /* 0x0000000708087211 */ /* 0x000fe400078f10ff */
[----:B------:R-:W-:Y:S02]  /*0880*/  LEA.HI R3, R3, R6, RZ, 0x2 ;  /* 0x0000000603037211 */ /* 0x000fe400078f10ff */
[----:B------:R-:W-:Y:S01]  /*0890*/  LOP3.LUT R8, R8, 0xfffffffc, RZ, 0xc0, !PT ;  /* 0xfffffffc08087812 */ /* 0x000fe200078ec0ff */
[----:B------:R-:W-:Y:S01]  /*08a0*/  VOTEU.ALL UP0, P0 ;  /* 0x00000000003f7886 */ /* 0x000fe20000000000 */
[----:B------:R-:W-:Y:S02]  /*08b0*/  LOP3.LUT R3, R3, 0x3ffffffc, RZ, 0xc0, !PT ;  /* 0x3ffffffc03037812 */ /* 0x000fe400078ec0ff */
[----:B-1----:R-:W-:Y:S01]  /*08c0*/  I2FP.F32.U32 R0, UR12 ;  /* 0x0000000c00007c45 */ /* 0x002fe20008201000 */
[----:B------:R-:W-:Y:S01]  /*08d0*/  IMAD.IADD R8, R7, 0x1, -R8 ;  /* 0x0000000107087824 */ /* 0x000fe200078e0a08 */
[----:B--2---:R-:W-:Y:S01]  /*08e0*/  ISETP.NE.OR P1, PT, R9, RZ, !P1 ;  /* 0x000000ff0900720c */ /* 0x004fe20004f25670 */
[----:B------:R-:W-:Y:S01]  /*08f0*/  IMAD.IADD R3, R6, 0x1, -R3 ;  /* 0x0000000106037824 */ /* 0x000fe200078e0a03 */
[----:B------:R-:W0:Y:S01]  /*0900*/  @!UP0 S2UR UR7, SR_CgaCtaId ;  /* 0x00000000000789c3 */ /* 0x000e220000008800 */
[----:B------:R-:W-:Y:S01]  /*0910*/  FMUL R12, R0, UR4 ;  /* 0x00000004000c7c20 */ /* 0x000fe20008400000 */
[----:B------:R-:W-:Y:S01]  /*0920*/  ULDC UR4, c[0x0][0x154] ;  /* 0x0000550000047ab9 */ /* 0x000fe20000000800 */
[----:B------:R-:W-:Y:S01]  /*0930*/  IMAD R8, R3, 0x4, R8 ;  /* 0x0000000403087824 */ /* 0x000fe200078e0208 */
[----:B------:R-:W-:Y:S01]  /*0940*/  SHF.R.S32.HI R3, RZ, 0x1f, R2 ;  /* 0x0000001fff037819 */ /* 0x000fe20000011402 */
[----:B------:R-:W-:Y:S01]  /*0950*/  @!UP0 UMOV UR6, 0x400 ;  /* 0x0000040000068882 */ /* 0x000fe20000000000 */
[----:B-----5:R-:W-:Y:S01]  /*0960*/  R2UR UR16, R4 ;  /* 0x00000000041072ca */ /* 0x020fe200000e0000 */
[----:B------:R-:W1:Y:S01]  /*0970*/  F2I.U32.TRUNC.NTZ R12, R12 ;  /* 0x0000000c000c7305 */ /* 0x000e62000020f000 */
[----:B------:R-:W-:Y:S01]  /*0980*/  LEA.HI R3, R3, R2, RZ, 0x2 ;  /* 0x0000000203037211 */ /* 0x000fe200078f10ff */
[C---:B------:R-:W-:Y:S01]  /*0990*/  IMAD.SHL.U32 R13, R8.reuse, 0x4, RZ ;  /* 0x00000004080d7824 */ /* 0x040fe200078e00ff */
[----:B------:R-:W-:Y:S01]  /*09a0*/  LEA.HI R0, R8, R8, RZ, 0x1 ;  /* 0x0000000808007211 */ /* 0x000fe200078f08ff */
[----:B------:R-:W-:Y:S01]  /*09b0*/  VOTEU.ALL UP1, P1 ;  /* 0x00000000003f7886 */ /* 0x000fe20000820000 */
[----:B------:R-:W-:Y:S01]  /*09c0*/  LOP3.LUT R3, R3, 0xfffffffc, RZ, 0xc0, !PT ;  /* 0xfffffffc03037812 */ /* 0x000fe200078ec0ff */
[----:B------:R-:W-:Y:S01]  /*09d0*/  VOTEU.ALL UP2, P1 ;  /* 0x00000000003f7886 */ /* 0x000fe20000840000 */
[----:B------:R-:W-:Y:S01]  /*09e0*/  LOP3.LUT R7, R0, 0xfffffffe, RZ, 0xc0, !PT ;  /* 0xfffffffe00077812 */ /* 0x000fe200078ec0ff */
[----:B------:R-:W-:Y:S01]  /*09f0*/  VOTEU.ALL UP3, P1 ;  /* 0x00000000003f7886 */ /* 0x000fe20000860000 */
[----:B------:R-:W2:Y:S01]  /*0a00*/  @!UP1 S2UR UR10, SR_CgaCtaId ;  /* 0x00000000000a99c3 */ /* 0x000ea20000008800 */
[----:B------:R-:W-:Y:S01]  /*0a10*/  IMAD.IADD R22, R2, 0x1, -R3 ;  /* 0x0000000102167824 */ /* 0x000fe200078e0a03 */
[----:B---3--:R-:W-:Y:S01]  /*0a20*/  I2FP.F32.U32 R0, R16 ;  /* 0x0000001000007245 */ /* 0x008fe20000201000 */
[C---:B------:R-:W-:Y:S01]  /*0a30*/  IMAD.IADD R7, R8.reuse, 0x1, -R7 ;  /* 0x0000000108077824 */ /* 0x040fe200078e0a07 */
[----:B------:R-:W-:Y:S01]  /*0a40*/  @!UP1 UMOV UR9, 0x400 ;  /* 0x0000040000099882 */ /* 0x000fe20000000000 */
[----:B------:R-:W-:Y:S01]  /*0a50*/  LOP3.LUT R13, R8, 0xc, R13, 0x78, !PT ;  /* 0x0000000c080d7812 */ /* 0x000fe200078e780d */
[----:B-1----:R-:W-:-:S02]  /*0a60*/  IMAD.MOV R9, RZ, RZ, -R12 ;  /* 0x000000ffff097224 */ /* 0x002fc400078e0a0c */
[----:B------:R-:W-:Y:S01]  /*0a70*/  FMUL R0, R0, UR4 ;  /* 0x0000000400007c20 */ /* 0x000fe20008400000 */
[----:B------:R-:W1:Y:S01]  /*0a80*/  LDC R2, c[0x0][0x140] ;  /* 0x00005000ff027b82 */ /* 0x000e620000000800 */
[----:B------:R-:W-:Y:S01]  /*0a90*/  UMOV UR4, 0x20 ;  /* 0x0000002000047882 */ /* 0x000fe20000000000 */
[----:B----4-:R-:W-:Y:S01]  /*0aa0*/  IMAD R26, R14, R9, UR12 ;  /* 0x0000000c0e1a7e24 */ /* 0x010fe2000f8e0209 */
[----:B------:R-:W-:-:S04]  /*0ab0*/  @!UP0 UIADD3 UR4, -UR4, 0x100000, URZ ;  /* 0x0010000004048890 */ /* 0x000fc8000fffe13f */
[----:B------:R-:W-:Y:S02]  /*0ac0*/  @!UP0 USHF.L.U32 UR5, UR4, 0xb, URZ ;  /* 0x0000000b04058899 */ /* 0x000fe4000800063f */
[----:B------:R-:W-:Y:S01]  /*0ad0*/  @!UP0 USHF.L.U32 UR4, UR4, 0x1, URZ ;  /* 0x0000000104048899 */ /* 0x000fe2000800063f */
[----:B------:R-:W-:Y:S01]  /*0ae0*/  ISETP.NE.AND P2, PT, R22, 0x3, PT ;  /* 0x000000031600780c */ /* 0x000fe20003f45270 */
[----:B------:R-:W3:Y:S01]  /*0af0*/  F2I.U32.TRUNC.NTZ R0, R0 ;  /* 0x0000000000007305 */ /* 0x000ee2000020f000 */
[----:B0-----:R-:W-:Y:S01]  /*0b00*/  @!UP0 ULEA UR8, UR7, UR6, 0x18 ;  /* 0x0000000607088291 */ /* 0x001fe2000f8ec03f */
[----:B------:R-:W-:Y:S01]  /*0b10*/  ISETP.NE.AND P3, PT, R7, R26, PT ;  /* 0x0000001a0700720c */ /* 0x000fe20003f65270 */
[----:B------:R-:W-:-:S04]  /*0b20*/  @!UP1 UIADD3 UR6, -UR11, 0x100000, URZ ;  /* 0x001000000b069890 */ /* 0x000fc8000fffe13f */
[----:B------:R-:W-:Y:S02]  /*0b30*/  @!UP1 USHF.L.U32 UR7, UR6, 0xb, URZ ;  /* 0x0000000b06079899 */ /* 0x000fe4000800063f */
[----:B------:R-:W-:Y:S01]  /*0b40*/  @!UP1 USHF.L.U32 UR6, UR6, 0x1, URZ ;  /* 0x0000000106069899 */ /* 0x000fe2000800063f */
[----:B------:R-:W-:Y:S01]  /*0b50*/  IMAD.MOV.U32 R7, RZ, RZ, 0x1 ;  /* 0x00000001ff077424 */ /* 0x000fe200078e00ff */
[----:B------:R-:W-:Y:S01]  /*0b60*/  VOTEU.ALL UP4, P1 ;  /* 0x00000000003f7886 */ /* 0x000fe20000880000 */
[----:B------:R-:W-:Y:S01]  /*0b70*/  VOTEU.ALL UP5, P1 ;  /* 0x00000000003f7886 */ /* 0x000fe200008a0000 */
[----:B------:R-:W-:Y:S01]  /*0b80*/  VOTEU.ALL UP0, P0 ;  /* 0x00000000003f7886 */ /* 0x000fe20000000000 */
[----:B--2---:R-:W-:Y:S01]  /*0b90*/  @!UP1 ULEA UR9, UR10, UR9, 0x18 ;  /* 0x000000090a099291 */ /* 0x004fe2000f8ec03f */
[----:B------:R-:W-:Y:S01]  /*0ba0*/  VOTEU.ALL UP1, P0 ;  /* 0x00000000003f7886 */ /* 0x000fe20000020000 */
[----:B------:R-:W-:Y:S01]  /*0bb0*/  ISETP.EQ.OR P0, PT, R22, RZ, !P2 ;  /* 0x000000ff1600720c */ /* 0x000fe20005702670 */
[----:B---3--:R-:W-:Y:S01]  /*0bc0*/  IMAD.MOV R29, RZ, RZ, -R0 ;  /* 0x000000ffff1d7224 */ /* 0x008fe200078e0a00 */
[----:B------:R-:W-:Y:S01]  /*0bd0*/  @P3 LEA.HI R0, R13, R13, RZ, 0x1 ;  /* 0x0000000d0d003211 */ /* 0x000fe200078f08ff */
[----:B------:R-:W0:Y:S02]  /*0be0*/  FENCE.VIEW.ASYNC.S ;  /* 0x00000000000073c6 */ /* 0x000e240000000000 */
[----:B0-----:R0:W2:Y:S01]  /*0bf0*/  @!UP0 SYNCS.EXCH.64 URZ, [UR8+0x250], UR4 ;  /* 0x00025004083f85b2 */ /* 0x0010a20008000100 */
[----:B------:R-:W-:Y:S01]  /*0c00*/  ISETP.EQ.AND P0, PT, R5, RZ, P0 ;  /* 0x000000ff0500720c */ /* 0x000fe20000702270 */
[----:B------:R-:W-:Y:S01]  /*0c10*/  IMAD R3, R25, R29, R16 ;  /* 0x0000001d19037224 */ /* 0x000fe200078e0210 */
[----:B-1----:R-:W-:-:S02]  /*0c20*/  ISETP.EQ.U32.AND P1, PT, R2, 0x1, PT ;  /* 0x000000010200780c */ /* 0x002fc40003f22070 */
[----:B------:R-:W-:Y:S02]  /*0c30*/  @P3 SHF.R.S32.HI R0, RZ, 0x1, R0 ;  /* 0x00000001ff003819 */ /* 0x000fe40000011400 */
[----:B------:R-:W-:Y:S02]  /*0c40*/  SEL R6, RZ, 0x1, !P0 ;  /* 0x00000001ff067807 */ /* 0x000fe40004000000 */
[----:B------:R-:W-:Y:S02]  /*0c50*/  @P3 ISETP.NE.AND P5, PT, R0, R3, PT ;  /* 0x000000030000320c */ /* 0x000fe40003fa5270 */
[----:B------:R-:W-:Y:S02]  /*0c60*/  ISETP.NE.AND P2, PT, R5, RZ, PT ;  /* 0x000000ff0500720c */ /* 0x000fe40003f45270 */
[----:B------:R-:W-:Y:S02]  /*0c70*/  SEL R6, R6, 0x2, P4 ;  /* 0x0000000206067807 */ /* 0x000fe40002000000 */
[----:B------:R-:W-:Y:S01]  /*0c80*/  @P3 SEL R7, RZ, 0x1, P5 ;  /* 0x00000001ff073807 */ /* 0x000fe20002800000 */
[----:B------:R0:W1:Y:S01]  /*0c90*/  @!UP1 SYNCS.EXCH.64 URZ, [UR8+0x258], UR4 ;  /* 0x00025804083f95b2 */ /* 0x0000620008000100 */
[----:B------:R-:W-:Y:S01]  /*0ca0*/  NOP ;  /* 0x0000000000007918 */ /* 0x000fe20000000000 */
[----:B------:R0:W3:Y:S01]  /*0cb0*/  @!UP2 SYNCS.EXCH.64 URZ, [UR9+0x230], UR6 ;  /* 0x00023006093fa5b2 */ /* 0x0000e20008000100 */
[----:B------:R0:W4:Y:S01]  /*0cc0*/  @!UP3 SYNCS.EXCH.64 URZ, [UR9+0x238], UR6 ;  /* 0x00023806093fb5b2 */ /* 0x0001220008000100 */
[----:B------:R0:W0:Y:S01]  /*0cd0*/  @!UP4 SYNCS.EXCH.64 URZ, [UR9+0x240], UR6 ;  /* 0x00024006093fc5b2 */ /* 0x0000220008000100 */
[----:B------:R0:W0:Y:S01]  /*0ce0*/  @!UP5 SYNCS.EXCH.64 URZ, [UR9+0x248], UR6 ;  /* 0x00024806093fd5b2 */ /* 0x0000220008000100 */
[----:B------:R-:W-:Y:S01]  /*0cf0*/  NOP ;  /* 0x0000000000007918 */ /* 0x000fe20000000000 */
[----:B--2---:R-:W-:Y:S05]  /*0d00*/  @!P1 BRA `(.L_x_4) ;  /* 0x0000000000089947 */ /* 0x004fea0003800000 */
[----:B01-34-:R-:W-:Y:S01]  /*0d10*/  UCGABAR_ARV ;  /* 0x00000000000079c7 */ /* 0x01bfe20008000000 */
[----:B------:R-:W-:Y:S05]  /*0d20*/  BRA `(.L_x_5) ;  /* 0x0000000000047947 */ /* 0x000fea0003800000 */
.L_x_4:
[----:B01-34-:R-:W-:Y:S01]  /*0d30*/  NOP ;  /* 0x0000000000007918 */ /* 0x01bfe20000000000 */
.L_x_5:
[----:B------:R-:W-:Y:S01]  /*0d40*/  ULDC.64 UR4, c[0x0][0x698] ;  /* 0x0001a60000047ab9 */ /* 0x000fe20000000a00 */
[----:B------:R-:W-:Y:S01]  /*0d50*/  ULDC.64 UR22, c[0x0][0x208] ;  /* 0x0000820000167ab9 */ /* 0x000fe20000000a00 */
[----:B------:R-:W-:-:S04]  /*0d60*/  ISETP.NE.U32.AND P0, PT, RZ, UR4, PT ;  /* 0x00000004ff007c0c */ /* 0x000fc8000bf05070 */
[----:B------:R-:W-:-:S13]  /*0d70*/  ISETP.NE.AND.EX P0, PT, RZ, UR5, PT, P0 ;  /* 0x00000005ff007c0c */ /* 0x000fda000bf05300 */
[----:B------:R-:W-:Y:S05]  /*0d80*/  @!P0 BRA `(.L_x_6) ;  /* 0x00000000001c8947 */ /* 0x000fea0003800000 */
[----:B------:R-:W0:Y:S02]  /*0d90*/  LDC.64 R2, c[0x0][0x698] ;  /* 0x0001a600ff027b82 */ /* 0x000e240000000a00 */
[----:B0-----:R-:W2:Y:S02]  /*0da0*/  LDG.E.64 R2, desc[UR22][R2.64] ;  /* 0x0000001602027981 */ /* 0x001ea4000c1e1b00 */
[----:B--2---:R-:W-:-:S04]  /*0db0*/  ISETP.NE.U32.AND P0, PT, R2, RZ, PT ;  /* 0x000000ff0200720c */ /* 0x004fc80003f05070 */
[----:B------:R-:W-:-:S13]  /*0dc0*/  ISETP.NE.AND.EX P0, PT, R3, RZ, PT, P0 ;  /* 0x000000ff0300720c */ /* 0x000fda0003f05300 */
[----:B------:R-:W-:Y:S05]  /*0dd0*/  @!P0 BRA `(.L_x_6) ;  /* 0x0000000000088947 */ /* 0x000fea0003800000 */
[----:B------:R0:W5:Y:S01]  /*0de0*/  LD.E R14, desc[UR22][R2.64] ;  /* 0x00000016020e7980 */ /* 0x000162000c101900 */
[----:B------:R-:W-:Y:S05]  /*0df0*/  BRA `(.L_x_7) ;  /* 0x0000000000207947 */ /* 0x000fea0003800000 */
.L_x_6:
[----:B------:R-:W-:Y:S02]  /*0e00*/  ULDC.64 UR4, c[0x0][0x688] ;  /* 0x0001a20000047ab9 */ /* 0x000fe40000000a00 */
[----:B------:R-:W-:-:S04]  /*0e10*/  ISETP.NE.U32.AND P0, PT, RZ, UR4, PT ;  /* 0x00000004ff007c0c */ /* 0x000fc8000bf05070 */
[----:B------:R-:W-:-:S13]  /*0e20*/  ISETP.NE.AND.EX P0, PT, RZ, UR5, PT, P0 ;  /* 0x00000005ff007c0c */ /* 0x000fda000bf05300 */
[----:B------:R-:W-:Y:S05]  /*0e30*/  @!P0 BRA `(.L_x_8) ;  /* 0x00000000000c8947 */ /* 0x000fea0003800000 */
[----:B------:R-:W0:Y:S02]  /*0e40*/  LDC.64 R14, c[0x0][0x688] ;  /* 0x0001a200ff0e7b82 */ /* 0x000e240000000a00 */
[----:B0-----:R1:W5:Y:S01]  /*0e50*/  LDG.E R14, desc[UR22][R14.64] ;  /* 0x000000160e0e7981 */ /* 0x001362000c1e1900 */
[----:B------:R-:W-:Y:S05]  /*0e60*/  BRA `(.L_x_7) ;  /* 0x0000000000047947 */ /* 0x000fea0003800000 */
.L_x_8:
[----:B------:R-:W2:Y:S02]  /*0e70*/  LDC R14, c[0x0][0x680] ;  /* 0x0001a000ff0e7b82 */ /* 0x000ea40000000800 */
.L_x_7:
[----:B------:R-:W-:Y:S02]  /*0e80*/  ULDC.64 UR4, c[0x0][0x6a0] ;  /* 0x0001a80000047ab9 */ /* 0x000fe40000000a00 */
[----:B------:R-:W-:-:S04]  /*0e90*/  ISETP.NE.U32.AND P0, PT, RZ, UR4, PT ;  /* 0x00000004ff007c0c */ /* 0x000fc8000bf05070 */
[----:B------:R-:W-:-:S13]  /*0ea0*/  ISETP.NE.AND.EX P0, PT, RZ, UR5, PT, P0 ;  /* 0x00000005ff007c0c */ /* 0x000fda000bf05300 */
[----:B------:R-:W-:Y:S05]  /*0eb0*/  @!P0 BRA `(.L_x_9) ;  /* 0x00000000001c8947 */ /* 0x000fea0003800000 */
[----:B0-----:R-:W0:Y:S02]  /*0ec0*/  LDC.64 R2, c[0x0][0x6a0] ;  /* 0x0001a800ff027b82 */ /* 0x001e240000000a00 */
[----:B0-----:R-:W3:Y:S02]  /*0ed0*/  LDG.E.64 R2, desc[UR22][R2.64] ;  /* 0x0000001602027981 */ /* 0x001ee4000c1e1b00 */
[----:B---3--:R-:W-:-:S04]  /*0ee0*/  ISETP.NE.U32.AND P0, PT, R2, RZ, PT ;  /* 0x000000ff0200720c */ /* 0x008fc80003f05070 */
[----:B------:R-:W-:-:S13]  /*0ef0*/  ISETP.NE.AND.EX P0, PT, R3, RZ, PT, P0 ;  /* 0x000000ff0300720c */ /* 0x000fda0003f05300 */
[----:B------:R-:W-:Y:S05]  /*0f00*/  @!P0 BRA `(.L_x_9) ;  /* 0x0000000000088947 */ /* 0x000fea0003800000 */
[----:B-1----:R0:W5:Y:S01]  /*0f10*/  LD.E R15, desc[UR22][R2.64] ;  /* 0x00000016020f7980 */ /* 0x002162000c101900 */
[----:B------:R-:W-:Y:S05]  /*0f20*/  BRA `(.L_x_10) ;  /* 0x0000000000207947 */ /* 0x000fea0003800000 */
.L_x_9:
[----:B------:R-:W-:Y:S02]  /*0f30*/  ULDC.64 UR4, c[0x0][0x690] ;  /* 0x0001a40000047ab9 */ /* 0x000fe40000000a00 */
[----:B------:R-:W-:-:S04]  /*0f40*/  ISETP.NE.U32.AND P0, PT, RZ, UR4, PT ;  /* 0x00000004ff007c0c */ /* 0x000fc8000bf05070 */
[----:B------:R-:W-:-:S13]  /*0f50*/  ISETP.NE.AND.EX P0, PT, RZ, UR5, PT, P0 ;  /* 0x00000005ff007c0c */ /* 0x000fda000bf05300 */
[----:B------:R-:W-:Y:S05]  /*0f60*/  @!P0 BRA `(.L_x_11) ;  /* 0x00000000000c8947 */ /* 0x000fea0003800000 */
[----:B0-----:R-:W1:Y:S02]  /*0f70*/  LDC.64 R2, c[0x0][0x690] ;  /* 0x0001a400ff027b82 */ /* 0x001e640000000a00 */
[----:B-1----:R1:W5:Y:S01]  /*0f80*/  LDG.E R15, desc[UR22][R2.64] ;  /* 0x00000016020f7981 */ /* 0x002362000c1e1900 */
[----:B------:R-:W-:Y:S05]  /*0f90*/  BRA `(.L_x_10) ;  /* 0x0000000000047947 */ /* 0x000fea0003800000 */
.L_x_11:
[----:B-1----:R-:W3:Y:S02]  /*0fa0*/  LDC R15, c[0x0][0x684] ;  /* 0x0001a100ff0f7b82 */ /* 0x002ee40000000800 */
.L_x_10:
[----:B------:R-:W4:Y:S01]  /*0fb0*/  LDC R0, c[0x0][0x75c] ;  /* 0x0001d700ff007b82 */ /* 0x000f220000000800 */
[----:B------:R-:W-:Y:S01]  /*0fc0*/  ULDC UR8, c[0x0][0x604] ;  /* 0x0001810000087ab9 */ /* 0x000fe20000000800 */
[----:B------:R-:W-:Y:S01]  /*0fd0*/  ISETP.NE.AND P0, PT, R5, 0x2, PT ;  /* 0x000000020500780c */ /* 0x000fe20003f05270 */
[----:B------:R-:W-:Y:S01]  /*0fe0*/  UIADD3 UR8, UR8, 0x1f, URZ ;  /* 0x0000001f08087890 */ /* 0x000fe2000fffe03f */
[----:B------:R-:W-:Y:S01]  /*0ff0*/  IMAD.U32 R4, RZ, RZ, UR12 ;  /* 0x0000000cff047e24 */ /* 0x000fe2000f8e00ff */
[----:B------:R-:W-:Y:S01]  /*1000*/  UMOV UR5, URZ ;  /* 0x0000003f00057c82 */ /* 0x000fe20008000000 */
[----:B------:R-:W-:Y:S01]  /*1010*/  UMOV UR4, URZ ;  /* 0x0000003f00047c82 */ /* 0x000fe20008000000 */
[----:B------:R-:W-:-:S04]  /*1020*/  USHF.R.S32.HI UR9, URZ, 0x1f, UR8 ;  /* 0x0000001f3f097899 */ /* 0x000fc80008011408 */
[----:B------:R-:W-:-:S04]  /*1030*/  ULEA.HI UR9, UR9, UR8, URZ, 0x5 ;  /* 0x0000000809097291 */ /* 0x000fc8000f8f283f */
[----:B------:R-:W-:Y:S01]  /*1040*/  USHF.R.S32.HI UR14, URZ, 0x5, UR9 ;  /* 0x000000053f0e7899 */ /* 0x000fe20008011409 */
[----:B----4-:R-:W-:-:S13]  /*1050*/  ISETP.NE.AND P3, PT, R0, 0x1, PT ;  /* 0x000000010000780c */ /* 0x010fda0003f65270 */
[----:B01----:R-:W0:Y:S01]  /*1060*/  @P3 LDC R3, c[0x0][0x10] ;  /* 0x00000400ff033b82 */ /* 0x003e220000000800 */
[----:B------:R-:W-:Y:S02]  /*1070*/  @P3 IMAD.MOV.U32 R17, RZ, RZ, RZ ;  /* 0x000000ffff113224 */ /* 0x000fe400078e00ff */
[----:B------:R-:W-:-:S05]  /*1080*/  @P3 IMAD.MOV.U32 R5, RZ, RZ, RZ ;  /* 0x000000ffff053224 */ /* 0x000fca00078e00ff */
[----:B------:R-:W1:Y:S01]  /*1090*/  @!P3 LDC R9, c[0x0][0xc] ;  /* 0x00000300ff09bb82 */ /* 0x000e620000000800 */
[----:B------:R-:W-:Y:S01]  /*10a0*/  ULDC UR6, c[0x0][0xc] ;  /* 0x0000030000067ab9 */ /* 0x000fe20000000800 */
[----:B------:R-:W-:Y:S02]  /*10b0*/  ULDC UR7, c[0x0][0x10] ;  /* 0x0000040000077ab9 */ /* 0x000fe40000000800 */
[----:B------:R-:W-:-:S04]  /*10c0*/  UIMAD.WIDE.U32 UR6, UR6, UR7, URZ ;  /* 0x00000007060672a5 */ /* 0x000fc8000f8e003f */
[----:B------:R-:W4:Y:S01]  /*10d0*/  LDC R8, c[0x0][0x14] ;  /* 0x00000500ff087b82 */ /* 0x000f220000000800 */
[----:B0-----:R-:W-:-:S04]  /*10e0*/  @P3 IMAD.WIDE.U32 R2, R3, UR12, R16 ;  /* 0x0000000c03023c25 */ /* 0x001fc8000f8e0010 */
[----:B------:R-:W-:Y:S02]  /*10f0*/  @P3 IMAD.IADD R3, R3, 0x1, R5 ;  /* 0x0000000103033824 */ /* 0x000fe400078e0205 */
[----:B------:R-:W-:Y:S02]  /*1100*/  IMAD.MOV.U32 R5, RZ, RZ, RZ ;  /* 0x000000ffff057224 */ /* 0x000fe400078e00ff */
[----:B-1----:R-:W-:-:S04]  /*1110*/  @!P3 IMAD.WIDE.U32 R4, R16, R9, R4 ;  /* 0x000000091004b225 */ /* 0x002fc800078e0004 */
[----:B------:R-:W-:Y:S02]  /*1120*/  @!P3 IMAD.MOV.U32 R2, RZ, RZ, R4 ;  /* 0x000000ffff02b224 */ /* 0x000fe400078e0004 */
[C---:B----4-:R-:W-:Y:S02]  /*1130*/  IMAD R19, R8.reuse, UR7, RZ ;  /* 0x0000000708137c24 */ /* 0x050fe4000f8e02ff */
[----:B------:R-:W-:Y:S01]  /*1140*/  IMAD.WIDE.U32 R8, R8, UR6, RZ ;  /* 0x0000000608087c25 */ /* 0x000fe2000f8e00ff */
[----:B------:R-:W-:-:S03]  /*1150*/  ULDC.64 UR6, c[0x0][0x750] ;  /* 0x0001d40000067ab9 */ /* 0x000fc60000000a00 */
[----:B------:R-:W-:Y:S02]  /*1160*/  @!P3 IMAD.MOV.U32 R3, RZ, RZ, R5 ;  /* 0x000000ffff03b224 */ /* 0x000fe400078e0005 */
[----:B------:R-:W-:Y:S01]  /*1170*/  IMAD.IADD R12, R9, 0x1, R19 ;  /* 0x00000001090c7824 */ /* 0x000fe200078e0213 */
[----:B------:R-:W-:Y:S06]  /*1180*/  @P0 BRA `(.L_x_12) ;  /* 0x0000000000200947 */ /* 0x000fec0003800000 */
[----:B------:R-:W-:Y:S01]  /*1190*/  UISETP.GE.U32.AND UP0, UPT, UR14, 0x22, UPT ;  /* 0x000000220e00788c */ /* 0x000fe2000bf06070 */
[----:B------:R-:W-:Y:S01]  /*11a0*/  IADD3 R2, P0, R2, R8, RZ ;  /* 0x0000000802027210 */ /* 0x000fe20007f1e0ff */
[----:B------:R-:W-:-:S04]  /*11b0*/  UIMAD.WIDE.U32 UR4, UR14, -0xf0f0f0f, URZ ;  /* 0xf0f0f0f10e0478a5 */ /* 0x000fc8000f8e003f */
[----:B------:R-:W-:Y:S01]  /*11c0*/  USHF.R.U32.HI UR5, URZ, 0x5, UR5 ;  /* 0x000000053f057899 */ /* 0x000fe20008011605 */
[----:B------:R-:W-:Y:S02]  /*11d0*/  IMAD.X R3, R12, 0x1, R3, P0 ;  /* 0x000000010c037824 */ /* 0x000fe400000e0603 */
[----:B------:R-:W-:Y:S02]  /*11e0*/  UMOV UR4, URZ ;  /* 0x0000003f00047c82 */ /* 0x000fe40008000000 */
[----:B------:R-:W-:Y:S02]  /*11f0*/  @UP0 ULOP3.LUT UR4, UR5, 0x1, URZ, 0xc0, !UPT ;  /* 0x0000000105040892 */ /* 0x000fe4000f8ec03f */
[----:B------:R-:W-:-:S12]  /*1200*/  UIMAD UR5, UR5, -0x22, UR14 ;  /* 0xffffffde050578a4 */ /* 0x000fd8000f8e020e */
.L_x_12:
[----:B------:R-:W-:Y:S01]  /*1210*/  ISETP.GE.U32.AND P0, PT, R2, UR6, PT ;  /* 0x0000000602007c0c */ /* 0x000fe2000bf06070 */
[----:B------:R-:W-:Y:S01]  /*1220*/  IMAD.MOV.U32 R0, RZ, RZ, -0x1 ;  /* 0xffffffffff007424 */ /* 0x000fe200078e00ff */
[----:B------:R-:W-:Y:S01]  /*1230*/  PRMT R18, RZ, 0x7610, R18 ;  /* 0x00007610ff127816 */ /* 0x000fe20000000012 */
[----:B------:R-:W-:Y:S01]  /*1240*/  IMAD.MOV.U32 R4, RZ, RZ, -0x1 ;  /* 0xffffffffff047424 */ /* 0x000fe200078e00ff */
[----:B------:R-:W-:Y:S01]  /*1250*/  ISETP.GE.U32.AND.EX P0, PT, R3, UR7, PT, P0 ;  /* 0x0000000703007c0c */ /* 0x000fe2000bf06100 */
[----:B------:R-:W-:-:S12]  /*1260*/  IMAD.MOV.U32 R5, RZ, RZ, -0x1 ;  /* 0xffffffffff057424 */ /* 0x000fd800078e00ff */
[----:B------:R-:W-:Y:S05]  /*1270*/  @P0 BRA `(.L_x_13) ;  /* 0x0000000400240947 */ /* 0x000fea0003800000 */
[----:B------:R-:W0:Y:S01]  /*1280*/  LDC.64 R30, c[0x0][0x728] ;  /* 0x0001ca00ff1e7b82 */ /* 0x000e220000000a00 */
[----:B------:R-:W-:Y:S02]  /*1290*/  IMAD.MOV.U32 R4, RZ, RZ, R2 ;  /* 0x000000ffff047224 */ /* 0x000fe400078e0002 */
[----:B------:R-:W-:-:S05]  /*12a0*/  IMAD.MOV.U32 R5, RZ, RZ, R3 ;  /* 0x000000ffff057224 */ /* 0x000fca00078e0003 */
[----:B------:R-:W1:Y:S08]  /*12b0*/  LDC R0, c[0x0][0x730] ;  /* 0x0001cc00ff007b82 */ /* 0x000e700000000800 */
[----:B------:R-:W4:Y:S01]  /*12c0*/  LDC.64 R32, c[0x0][0x720] ;  /* 0x0001c800ff207b82 */ /* 0x000f220000000a00 */
[----:B0-----:R-:W-:-:S04]  /*12d0*/  ISETP.NE.U32.AND P0, PT, R30, RZ, PT ;  /* 0x000000ff1e00720c */ /* 0x001fc80003f05070 */
[----:B------:R-:W-:-:S13]  /*12e0*/  ISETP.NE.AND.EX P0, PT, R31, RZ, PT, P0 ;  /* 0x000000ff1f00720c */ /* 0x000fda0003f05300 */
[----:B-1--4-:R-:W-:Y:S05]  /*12f0*/  @!P0 BRA `(.L_x_14) ;  /* 0x0000000000288947 */ /* 0x012fea0003800000 */
[----:B------:R-:W0:Y:S02]  /*1300*/  LDC R21, c[0x0][0x734] ;  /* 0x0001cd00ff157b82 */ /* 0x000e240000000800 */
[----:B0-----:R-:W-:-:S05]  /*1310*/  IADD3 R21, P0, R2, R21, RZ ;  /* 0x0000001502157210 */ /* 0x001fca0007f1e0ff */
[----:B------:R-:W-:-:S04]  /*1320*/  IMAD.X R23, RZ, RZ, R3, P0 ;  /* 0x000000ffff177224 */ /* 0x000fc800000e0603 */
[----:B------:R-:W-:-:S04]  /*1330*/  IMAD.WIDE.U32 R4, R23, R30, RZ ;  /* 0x0000001e17047225 */ /* 0x000fc800078e00ff */
[----:B------:R-:W-:-:S04]  /*1340*/  IMAD.WIDE.U32 R18, P0, R21, R31, R4 ;  /* 0x0000001f15127225 */ /* 0x000fc80007800004 */
[----:B------:R-:W-:-:S04]  /*1350*/  IMAD.WIDE.U32 R4, R21, R30, RZ ;  /* 0x0000001e15047225 */ /* 0x000fc800078e00ff */
[----:B------:R-:W-:Y:S01]  /*1360*/  IMAD.X R21, RZ, RZ, RZ, P0 ;  /* 0x000000ffff157224 */ /* 0x000fe200000e06ff */
[----:B------:R-:W-:Y:S01]  /*1370*/  IADD3 RZ, P0, R5, R18, RZ ;  /* 0x0000001205ff7210 */ /* 0x000fe20007f1e0ff */
[----:B------:R-:W-:-:S04]  /*1380*/  IMAD.MOV.U32 R20, RZ, RZ, R19 ;  /* 0x000000ffff147224 */ /* 0x000fc800078e0013 */
[----:B------:R-:W-:-:S08]  /*1390*/  IMAD.WIDE.U32.X R4, R23, R31, R20, P0 ;  /* 0x0000001f17047225 */ /* 0x000fd000000e0414 */
.L_x_14:
[----:B------:R-:W0:Y:S01]  /*13a0*/  LDC.64 R36, c[0x0][0x740] ;  /* 0x0001d000ff247b82 */ /* 0x000e220000000a00 */
[-CC-:B------:R-:W-:Y:S01]  /*13b0*/  SHF.R.U64 R38, R4, R0.reuse, R5.reuse ;  /* 0x0000000004267219 */ /* 0x180fe20000001205 */
[----:B------:R-:W-:Y:S01]  /*13c0*/  IMAD.MOV.U32 R34, RZ, RZ, 0x1 ;  /* 0x00000001ff227424 */ /* 0x000fe200078e00ff */
[----:B------:R-:W-:Y:S02]  /*13d0*/  SHF.R.U32.HI R0, RZ, R0, R5 ;  /* 0x00000000ff007219 */ /* 0x000fe40000011605 */
[----:B------:R-:W-:-:S03]  /*13e0*/  IADD3 R19, P0, RZ, -R38, RZ ;  /* 0x80000026ff137210 */ /* 0x000fc60007f1e0ff */
[----:B------:R-:W1:Y:S02]  /*13f0*/  LDC R18, c[0x0][0x718] ;  /* 0x0001c600ff127b82 */ /* 0x000e640000000800 */
[----:B------:R-:W-:-:S04]  /*1400*/  IMAD.X R5, RZ, RZ, ~R0, P0 ;  /* 0x000000ffff057224 */ /* 0x000fc800000e0e00 */
[-C--:B------:R-:W-:Y:S02]  /*1410*/  IMAD R0, R5, R32.reuse, RZ ;  /* 0x0000002005007224 */ /* 0x080fe400078e02ff */
[----:B------:R-:W4:Y:S01]  /*1420*/  LDC R20, c[0x0][0x708] ;  /* 0x0001c200ff147b82 */ /* 0x000f220000000800 */
[----:B------:R-:W-:-:S04]  /*1430*/  IMAD.WIDE.U32 R4, R19, R32, R2 ;  /* 0x0000002013047225 */ /* 0x000fc800078e0002 */
[----:B------:R-:W-:Y:S02]  /*1440*/  IMAD R19, R19, R33, R0 ;  /* 0x0000002113137224 */ /* 0x000fe400078e0200 */
[----:B------:R-:W-:Y:S01]  /*1450*/  IMAD.MOV.U32 R0, RZ, RZ, -0x1 ;  /* 0xffffffffff007424 */ /* 0x000fe200078e00ff */
[----:B------:R-:W2:Y:S01]  /*1460*/  LDC R35, c[0x0][0x758] ;  /* 0x0001d600ff237b82 */ /* 0x000ea20000000800 */
[----:B------:R-:W-:Y:S01]  /*1470*/  IMAD.IADD R5, R5, 0x1, R19 ;  /* 0x0000000105057824 */ /* 0x000fe200078e0213 */
[----:B0-----:R-:W-:-:S04]  /*1480*/  ISETP.NE.U32.AND P0, PT, R36, RZ, PT ;  /* 0x000000ff2400720c */ /* 0x001fc80003f05070 */
[----:B------:R-:W-:Y:S02]  /*1490*/  ISETP.NE.AND.EX P0, PT, R37, RZ, PT, P0 ;  /* 0x000000ff2500720c */ /* 0x000fe40003f05300 */
[----:B------:R-:W0:Y:S01]  /*14a0*/  LDC R31, c[0x0][0x700] ;  /* 0x0001c000ff1f7b82 */ /* 0x000e220000000800 */
[-CC-:B-1----:R-:W-:Y:S02]  /*14b0*/  SHF.R.U64 R28, R4, R18.reuse, R5.reuse ;  /* 0x00000012041c7219 */ /* 0x182fe40000001205 */
[----:B------:R-:W-:-:S05]  /*14c0*/  SHF.R.U32.HI R5, RZ, R18, R5 ;  /* 0x00000012ff057219 */ /* 0x000fca0000011605 */
[----:B------:R-:W1:Y:S01]  /*14d0*/  LDC R30, c[0x0][0x748] ;  /* 0x0001d200ff1e7b82 */ /* 0x000e620000000800 */
[-CC-:B----4-:R-:W-:Y:S02]  /*14e0*/  SHF.R.U64 R40, R28, R20.reuse, R5.reuse ;  /* 0x000000141c287219 */ /* 0x190fe40000001205 */
[----:B------:R-:W-:-:S05]  /*14f0*/  SHF.R.U32.HI R4, RZ, R20, R5 ;  /* 0x00000014ff047219 */ /* 0x000fca0000011605 */
[----:B------:R-:W4:Y:S01]  /*1500*/  LDC R32, c[0x0][0x738] ;  /* 0x0001ce00ff207b82 */ /* 0x000f220000000800 */
[-CC-:B--2---:R-:W-:Y:S02]  /*1510*/  SHF.R.U64 R42, R40, R35.reuse, R4.reuse ;  /* 0x00000023282a7219 */ /* 0x184fe40000001204 */
[-C--:B------:R-:W-:Y:S02]  /*1520*/  SHF.L.U32 R0, R0, R35.reuse, RZ ;  /* 0x0000002300007219 */ /* 0x080fe400000006ff */
[----:B------:R-:W-:Y:S01]  /*1530*/  SHF.R.U32.HI R5, RZ, R35, R4 ;  /* 0x00000023ff057219 */ /* 0x000fe20000011604 */
[----:B------:R-:W-:Y:S01]  /*1540*/  IMAD.MOV.U32 R4, RZ, RZ, R42 ;  /* 0x000000ffff047224 */ /* 0x000fe200078e002a */
[----:B------:R-:W-:Y:S01]  /*1550*/  LOP3.LUT R23, RZ, R0, RZ, 0x33, !PT ;  /* 0x00000000ff177212 */ /* 0x000fe200078e33ff */
[----:B------:R-:W2:Y:S01]  /*1560*/  LDC R33, c[0x0][0x710] ;  /* 0x0001c400ff217b82 */ /* 0x000ea20000000800 */
[----:B------:R-:W-:Y:S05]  /*1570*/  @!P0 BRA `(.L_x_15) ;  /* 0x0000000000288947 */ /* 0x000fea0003800000 */
[----:B------:R-:W3:Y:S02]  /*1580*/  LDC R21, c[0x0][0x74c] ;  /* 0x0001d300ff157b82 */ /* 0x000ee40000000800 */
[----:B---3--:R-:W-:-:S05]  /*1590*/  IADD3 R21, P0, R42, R21, RZ ;  /* 0x000000152a157210 */ /* 0x008fca0007f1e0ff */
        /* <DEDUP_REMOVED lines=8> */
.L_x_15:
[----:B-1----:R-:W-:Y:S01]  /*1620*/  SHF.R.U64 R4, R4, R30, R5 ;  /* 0x0000001e04047219 */ /* 0x002fe20000001205 */
[----:B0-----:R-:W-:Y:S01]  /*1630*/  VIADD R5, R31, 0xffffffff ;  /* 0xffffffff1f057836 */ /* 0x001fe20000000000 */
[----:B------:R-:W-:Y:S01]  /*1640*/  SHF.L.U32 R0, R34, R35, RZ ;  /* 0x0000002322007219 */ /* 0x000fe200000006ff */
[----:B------:R-:W-:Y:S01]  /*1650*/  @P3 IMAD R26, R25, R29, R16 ;  /* 0x0000001d191a3224 */ /* 0x000fe200078e0210 */
[----:B------:R-:W-:Y:S01]  /*1660*/  LOP3.LUT R23, R40, R23, RZ, 0xc0, !PT ;  /* 0x0000001728177212 */ /* 0x000fe200078ec0ff */
[----:B------:R-:W-:Y:S01]  /*1670*/  IMAD.MOV R17, RZ, RZ, -R4 ;  /* 0x000000ffff117224 */ /* 0x000fe200078e0a04 */
[----:B------:R-:W-:Y:S01]  /*1680*/  LOP3.LUT R5, R28, R5, RZ, 0xc0, !PT ;  /* 0x000000051c057212 */ /* 0x000fe200078ec0ff */
[----:B------:R-:W-:Y:S02]  /*1690*/  IMAD.MOV.U32 R18, RZ, RZ, 0x1 ;  /* 0x00000001ff127424 */ /* 0x000fe400078e00ff */
[----:B------:R-:W-:Y:S02]  /*16a0*/  IMAD R23, R0, R4, R23 ;  /* 0x0000000400177224 */ /* 0x000fe400078e0217 */
[----:B----4-:R-:W-:-:S02]  /*16b0*/  IMAD R4, R17, R32, R42 ;  /* 0x0000002011047224 */ /* 0x010fc400078e022a */
[----:B--2---:R-:W-:Y:S02]  /*16c0*/  IMAD R0, R23, R33, R26 ;  /* 0x0000002117007224 */ /* 0x004fe400078e021a */
[----:B------:R-:W-:-:S05]  /*16d0*/  IMAD R5, R4, R31, R5 ;  /* 0x0000001f04057224 */ /* 0x000fca00078e0205 */
[----:B------:R-:W-:Y:S02]  /*16e0*/  SEL R4, R5, R0, !P3 ;  /* 0x0000000005047207 */ /* 0x000fe40005800000 */
[----:B------:R-:W-:Y:S01]  /*16f0*/  SEL R0, R0, R5, !P3 ;  /* 0x0000000500007207 */ /* 0x000fe20005800000 */
[----:B------:R-:W-:-:S07]  /*1700*/  IMAD.MOV.U32 R5, RZ, RZ, R38 ;  /* 0x000000ffff057224 */ /* 0x000fce00078e0026 */
.L_x_13:
[----:B------:R-:W-:Y:S05]  /*1710*/  @!P1 BRA `(.L_x_16) ;  /* 0x00000000000c9947 */ /* 0x000fea0003800000 */
[----:B------:R-:W-:Y:S01]  /*1720*/  UCGABAR_WAIT ;  /* 0x0000000000007dc7 */ /* 0x000fe20008000000 */
[----:B------:R-:W-:Y:S01]  /*1730*/  CCTL.IVALL ;  /* 0x00000000ff00798f */ /* 0x000fe20002000000 */
[----:B------:R-:W-:Y:S05]  /*1740*/  BRA `(.L_x_17) ;  /* 0x0000000000047947 */ /* 0x000fea0003800000 */
.L_x_16:
[----:B------:R-:W-:Y:S06]  /*1750*/  BAR.SYNC.DEFER_BLOCKING 0x0 ;  /* 0x0000000000007b1d */ /* 0x000fec0000010000 */
.L_x_17:
[----:B------:R-:W-:Y:S05]  /*1760*/  @!P2 BRA `(.L_x_18) ;  /* 0x0000003c00aca947 */ /* 0x000fea0003800000 */
[----:B------:R-:W-:-:S13]  /*1770*/  ISETP.GT.U32.AND P0, PT, R39, 0x1, PT ;  /* 0x000000012700780c */ /* 0x000fda0003f04070 */
[----:B------:R-:W-:Y:S05]  /*1780*/  @P0 EXIT ;  /* 0x000000000000094d */ /* 0x000fea0003800000 */
.L_x_19:
[----:B------:R-:W-:-:S08]  /*1790*/  NOP ;  /* 0x0000000000007918 */ /* 0x000fd00000000000 */
[----:B------:R-:W0:Y:S02]  /*17a0*/  USETMAXREG.TRY_ALLOC.CTAPOOL UP0, 0xe8 ;  /* 0x000000e8000079c8 */ /* 0x000e240008000600 */
[----:B0-----:R-:W-:-:S13]  /*17b0*/  PLOP3.LUT P0, PT, PT, PT, UP0, 0x80, 0x0 ;  /* 0x000000000000781c */ /* 0x001fda0003f0f008 */
[----:B------:R-:W-:Y:S05]  /*17c0*/  @!P0 BRA `(.L_x_19) ;  /* 0xfffffffc00f08947 */ /* 0x000fea000383ffff */
[----:B------:R-:W-:-:S13]  /*17d0*/  LOP3.LUT P0, RZ, R18, 0xff, RZ, 0xc0, !PT ;  /* 0x000000ff12ff7812 */ /* 0x000fda000780c0ff */
[----:B------:R-:W-:Y:S05]  /*17e0*/  @!P0 EXIT ;  /* 0x000000000000894d */ /* 0x000fea0003800000 */
[CC--:B------:R-:W-:Y:S01]  /*17f0*/  LEA.HI R10, R11.reuse, R11.reuse, RZ, 0x1 ;  /* 0x0000000b0b0a7211 */ /* 0x0c0fe200078f08ff */
[----:B------:R-:W0:Y:S01]  /*1800*/  S2UR UR8, SR_CgaCtaId ;  /* 0x00000000000879c3 */ /* 0x000e220000008800 */
[-C--:B------:R-:W-:Y:S01]  /*1810*/  LEA.HI R18, R24, R11.reuse, RZ, 0x2 ;  /* 0x0000000b18127211 */ /* 0x080fe200078f10ff */
[----:B------:R-:W-:Y:S01]  /*1820*/  ULDC.64 UR6, c[0x0][0x6c8] ;  /* 0x0001b20000067ab9 */ /* 0x000fe20000000a00 */
[----:B------:R-:W-:Y:S01]  /*1830*/  LOP3.LUT R16, R10, 0x7ffffe, RZ, 0xc0, !PT ;  /* 0x007ffffe0a107812 */ /* 0x000fe200078ec0ff */
[----:B------:R-:W-:Y:S01]  /*1840*/  USHF.L.U64.HI UR12, UR6, 0x5, UR7 ;  /* 0x00000005060c7899 */ /* 0x000fe20008010207 */
[----:B------:R-:W-:Y:S01]  /*1850*/  LOP3.LUT R20, R18, 0xfffffffc, RZ, 0xc0, !PT ;  /* 0xfffffffc12147812 */ /* 0x000fe200078ec0ff */
[----:B------:R-:W-:Y:S01]  /*1860*/  UMOV UR15, 0x400 ;  /* 0x00000400000f7882 */ /* 0x000fe20000000000 */
[----:B------:R-:W-:Y:S01]  /*1870*/  LEA.HI R24, R24, R11, RZ, 0x5 ;  /* 0x0000000b18187211 */ /* 0x000fe200078f28ff */
[C---:B------:R-:W-:Y:S01]  /*1880*/  IMAD.IADD R16, R11.reuse, 0x1, -R16 ;  /* 0x000000010b107824 */ /* 0x040fe200078e0a10 */
[C---:B------:R-:W-:Y:S01]  /*1890*/  LOP3.LUT P0, RZ, R11.reuse, 0x7, RZ, 0xc0, !PT ;  /* 0x000000070bff7812 */ /* 0x040fe2000780c0ff */
[----:B------:R-:W-:Y:S01]  /*18a0*/  IMAD.IADD R22, R11, 0x1, -R20 ;  /* 0x000000010b167824 */ /* 0x000fe200078e0a14 */
[--C-:B------:R-:W-:Y:S01]  /*18b0*/  SHF.R.S32.HI R11, RZ, 0x2, R18.reuse ;  /* 0x00000002ff0b7819 */ /* 0x100fe20000011412 */
[----:B------:R-:W1:Y:S01]  /*18c0*/  LDC R20, c[0x0][0x758] ;  /* 0x0001d600ff147b82 */ /* 0x000e620000000800 */
[----:B------:R-:W-:Y:S01]  /*18d0*/  SHF.R.S32.HI R18, RZ, 0x1f, R18 ;  /* 0x0000001fff127819 */ /* 0x000fe20000011412 */
[----:B------:R-:W-:Y:S01]  /*18e0*/  UIADD3 UR7, UR16, -0x1, URZ ;  /* 0xffffffff10077890 */ /* 0x000fe2000fffe03f */
[----:B------:R-:W-:Y:S01]  /*18f0*/  SHF.R.S32.HI R17, RZ, 0x1, R10 ;  /* 0x00000001ff117819 */ /* 0x000fe2000001140a */
[----:B------:R-:W-:Y:S01]  /*1900*/  USHF.L.U32 UR13, UR6, 0x5, URZ ;  /* 0x00000005060d7899 */ /* 0x000fe2000800063f */
[----:B------:R-:W-:Y:S01]  /*1910*/  LEA.HI R18, R18, R11, RZ, 0x3 ;  /* 0x0000000b12127211 */ /* 0x000fe200078f18ff */
[----:B------:R-:W-:Y:S01]  /*1920*/  USHF.L.U32 UR6, UR7, 0x3, URZ ;  /* 0x0000000307067899 */ /* 0x000fe2000800063f */
[----:B------:R-:W-:Y:S01]  /*1930*/  LEA.HI R10, R10, R17, RZ, 0x1 ;  /* 0x000000110a0a7211 */ /* 0x000fe200078f08ff */
[----:B------:R-:W4:Y:S01]  /*1940*/  LDC R21, c[0x0][0x288] ;  /* 0x0000a200ff157b82 */ /* 0x000f220000000800 */
[----:B------:R-:W-:Y:S01]  /*1950*/  LOP3.LUT R18, R18, 0xfffffff8, RZ, 0xc0, !PT ;  /* 0xfffffff812127812 */ /* 0x000fe200078ec0ff */
[----:B------:R-:W-:Y:S01]  /*1960*/  UISETP.NE.AND UP0, UPT, UR7, URZ, UPT ;  /* 0x0000003f0700728c */ /* 0x000fe2000bf05270 */
[----:B------:R-:W-:Y:S01]  /*1970*/  SHF.R.S32.HI R19, RZ, 0x5, R24 ;  /* 0x00000005ff137819 */ /* 0x000fe20000011418 */
[----:B0-----:R-:W-:Y:S01]  /*1980*/  ULEA UR15, UR8, UR15, 0x18 ;  /* 0x0000000f080f7291 */ /* 0x001fe2000f8ec03f */
[----:B------:R-:W-:Y:S01]  /*1990*/  LOP3.LUT R10, R10, 0x7fffffe, RZ, 0xc0, !PT ;  /* 0x07fffffe0a0a7812 */ /* 0x000fe200078ec0ff */
[----:B------:R-:W-:Y:S01]  /*19a0*/  IMAD.IADD R18, R11, 0x1, -R18 ;  /* 0x000000010b127824 */ /* 0x000fe200078e0a12 */
[----:B------:R-:W-:Y:S01]  /*19b0*/  USEL UR9, URZ, 0x1, UP0 ;  /* 0x000000013f097887 */ /* 0x000fe20008000000 */
[----:B------:R-:W-:Y:S01]  /*19c0*/  IMAD R11, R19, 0x2, R16 ;  /* 0x00000002130b7824 */ /* 0x000fe200078e0210 */
[----:B------:R-:W-:Y:S01]  /*19d0*/  UIADD3 UR7, UR15, 0x300, URZ ;  /* 0x000003000f077890 */ /* 0x000fe2000fffe03f */
[----:B------:R-:W-:Y:S01]  /*19e0*/  IMAD.IADD R17, R17, 0x1, -R10 ;  /* 0x0000000111117824 */ /* 0x000fe200078e0a0a */
[----:B------:R-:W-:Y:S01]  /*19f0*/  UIADD3 UR8, UR15, 0x11300, URZ ;  /* 0x000113000f087890 */ /* 0x000fe2000fffe03f */
[--C-:B------:R-:W-:Y:S01]  /*1a00*/  IMAD R16, R11, 0x8, R18.reuse ;  /* 0x000000080b107824 */ /* 0x100fe200078e0212 */
[----:B------:R-:W-:Y:S01]  /*1a10*/  USHF.R.U32.HI UR7, URZ, 0x4, UR7 ;  /* 0x000000043f077899 */ /* 0x000fe20008011607 */
[C-C-:B------:R-:W-:Y:S01]  /*1a20*/  IMAD R10, R19.reuse, 0x10, R18.reuse ;  /* 0x00000010130a7824 */ /* 0x140fe200078e0212 */
[----:B------:R-:W-:Y:S01]  /*1a30*/  USHF.R.U32.HI UR8, URZ, 0x4, UR8 ;  /* 0x000000043f087899 */ /* 0x000fe20008011608 */
[----:B------:R-:W-:Y:S01]  /*1a40*/  IMAD R11, R19, -0x10, -R18 ;  /* 0xfffffff0130b7824 */ /* 0x000fe200078e0a12 */
[----:B------:R-:W-:Y:S01]  /*1a50*/  VIMNMX R18, RZ, UR14, PT ;  /* 0x0000000eff127c48 */ /* 0x000fe2000bfe0100 */
[----:B------:R-:W-:Y:S01]  /*1a60*/  IMAD.MOV.U32 R19, RZ, RZ, -0x1 ;  /* 0xffffffffff137424 */ /* 0x000fe200078e00ff */
[----:B------:R-:W-:Y:S01]  /*1a70*/  ISETP.LT.U32.AND P0, PT, R13, 0x2, !P0 ;  /* 0x000000020d00780c */ /* 0x000fe20004701070 */
[----:B------:R-:W-:Y:S01]  /*1a80*/  IMAD R23, R16, 0x2, R17 ;  /* 0x0000000210177824 */ /* 0x000fe200078e0211 */
[----:B------:R-:W-:Y:S01]  /*1a90*/  ULDC UR10, c[0x0][0x284] ;  /* 0x0000a100000a7ab9 */ /* 0x000fe20000000800 */
[----:B------:R-:W-:Y:S01]  /*1aa0*/  IMAD.WIDE R16, R22, 0x2, RZ ;  /* 0x0000000216107825 */ /* 0x000fe200078e02ff */
[----:B-1----:R-:W-:Y:S01]  /*1ab0*/  SHF.L.U32 R19, R19, R20, RZ ;  /* 0x0000001413137219 */ /* 0x002fe200000006ff */
[----:B------:R-:W-:Y:S01]  /*1ac0*/  UIADD3 UR24, UR15, 0x230, URZ ;  /* 0x000002300f187890 */ /* 0x000fe2000fffe03f */
[----:B------:R-:W-:Y:S01]  /*1ad0*/  SHF.L.U64.HI R12, R8, 0x1, R12 ;  /* 0x00000001080c7819 */ /* 0x000fe2000001020c */
[----:B------:R-:W-:Y:S01]  /*1ae0*/  IMAD.SHL.U32 R23, R23, 0x20, RZ ;  /* 0x0000002017177824 */ /* 0x000fe200078e00ff */
[----:B------:R-:W-:Y:S01]  /*1af0*/  ULOP3.LUT UR6, UR6, 0x8, URZ, 0xc0, !UPT ;  /* 0x0000000806067892 */ /* 0x000fe2000f8ec03f */
[----:B----4-:R-:W-:Y:S01]  /*1b00*/  IMAD R21, R22, -0x2, R21 ;  /* 0xfffffffe16157824 */ /* 0x010fe200078e0215 */
[----:B------:R-:W-:Y:S01]  /*1b10*/  UIADD3 UR25, UP1, UR13, 0x20, URZ ;  /* 0x000000200d197890 */ /* 0x000fe2000ff3e03f */
[----:B------:R-:W-:Y:S01]  /*1b20*/  VIADD R22, R11, UR10 ;  /* 0x0000000a0b167c36 */ /* 0x000fe20008000000 */
[----:B------:R-:W-:Y:S01]  /*1b30*/  ULOP3.LUT UR7, UR7, 0x3fff, URZ, 0xc0, !UPT ;  /* 0x00003fff07077892 */ /* 0x000fe2000f8ec03f */
[----:B------:R-:W-:Y:S01]  /*1b40*/  LOP3.LUT R56, R6, 0x1, RZ, 0xfc, !PT ;  /* 0x0000000106387812 */ /* 0x000fe200078efcff */
[----:B------:R-:W-:Y:S01]  /*1b50*/  ULOP3.LUT UR8, UR8, 0x3fff, URZ, 0xc0, !UPT ;  /* 0x00003fff08087892 */ /* 0x000fe2000f8ec03f */
[----:B------:R-:W-:Y:S01]  /*1b60*/  IADD3 R18, -R18, UR14, RZ ;  /* 0x0000000e12127c10 */ /* 0x000fe2000fffe1ff */
[----:B------:R-:W-:Y:S01]  /*1b70*/  IMAD.U32 R58, RZ, RZ, UR9 ;  /* 0x00000009ff3a7e24 */ /* 0x000fe2000f8e00ff */
[----:B------:R-:W-:Y:S01]  /*1b80*/  SEL R20, RZ, 0x1, !P0 ;  /* 0x00000001ff147807 */ /* 0x000fe20004000000 */
[----:B------:R-:W-:Y:S01]  /*1b90*/  USHF.L.U32 UR21, UR14, 0x1, URZ ;  /* 0x000000010e157899 */ /* 0x000fe2000800063f */
[----:B------:R-:W-:Y:S01]  /*1ba0*/  LOP3.LUT R19, RZ, R19, RZ, 0x33, !PT ;  /* 0x00000013ff137212 */ /* 0x000fe200078e33ff */
[----:B------:R-:W-:Y:S01]  /*1bb0*/  ULEA UR16, UR16, UR24, 0x3 ;  /* 0x0000001810107291 */ /* 0x000fe2000f8e183f */
[----:B------:R-:W-:Y:S01]  /*1bc0*/  SHF.R.S32.HI R11, RZ, 0x1f, R10 ;  /* 0x0000001fff0b7819 */ /* 0x000fe2000001140a */
[----:B------:R-:W-:Y:S01]  /*1bd0*/  ULOP3.LUT UR26, UR6, 0x8, URZ, 0x3c, !UPT ;  /* 0x00000008061a7892 */ /* 0x000fe2000f8e3c3f */
[----:B------:R-:W-:Y:S01]  /*1be0*/  SHF.R.S32.HI R23, RZ, 0x3, R23 ;  /* 0x00000003ff177819 */ /* 0x000fe20000011417 */
[----:B------:R-:W-:-:S02]  /*1bf0*/  ULOP3.LUT UR17, UR6, 0x18, URZ, 0x3c, !UPT ;  /* 0x0000001806117892 */ /* 0x000fc4000f8e3c3f */
[----:B------:R-:W-:Y:S02]  /*1c00*/  UIADD3.X UR27, URZ, UR12, URZ, UP1, !UPT ;  /* 0x0000000c3f1b7290 */ /* 0x000fe40008ffe43f */
[----:B------:R-:W-:Y:S02]  /*1c10*/  ULOP3.LUT UR18, UR7, 0x10000, URZ, 0xfc, !UPT ;  /* 0x0001000007127892 */ /* 0x000fe4000f8efc3f */
[----:B------:R-:W-:-:S12]  /*1c20*/  ULOP3.LUT UR19, UR8, 0x10000, URZ, 0xfc, !UPT ;  /* 0x0001000008137892 */ /* 0x000fd8000f8efc3f */
.L_x_100:
[----:B------:R-:W-:Y:S01]  /*1c30*/  SHF.L.U32 R24, R58, 0x1f, RZ ;  /* 0x0000001f3a187819 */ /* 0x000fe200000006ff */
[----:B------:R-:W-:Y:S01]  /*1c40*/  IMAD.MOV.U32 R57, RZ, RZ, RZ ;  /* 0x000000ffff397224 */ /* 0x000fe200078e00ff */
[----:B------:R-:W-:Y:S02]  /*1c50*/  ISETP.GE.AND P1, PT, R18, 0x1, PT ;  /* 0x000000011200780c */ /* 0x000fe40003f26270 */
[----:B------:R-:W0:Y:S02]  /*1c60*/  SYNCS.PHASECHK.TRANS64.TRYWAIT P0, [UR16+-0x8], R24 ;  /* 0xfffff818ff0075a7 */ /* 0x000e240008000150 */
[----:B0--345:R-:W-:Y:S09]  /*1c70*/  @!P0 BRA `(.L_x_20) ;  /* 0x0000005800e08947 */ /* 0x039ff20003800000 */
.L_x_152:
[----:B------:R-:W-:Y:S01]  /*1c80*/  UMOV UR6, URZ ;  /* 0x0000003f00067c82 */ /* 0x000fe20008000000 */
[----:B------:R-:W-:Y:S01]  /*1c90*/  IMAD.MOV.U32 R59, RZ, RZ, RZ ;  /* 0x000000ffff3b7224 */ /* 0x000fe200078e00ff */
[----:B------:R-:W-:Y:S02]  /*1ca0*/  CS2R R60, SRZ ;  /* 0x00000000003c7805 */ /* 0x000fe4000001ff00 */
[----:B------:R-:W-:Y:S02]  /*1cb0*/  CS2R R62, SRZ ;  /* 0x00000000003e7805 */ /* 0x000fe4000001ff00 */
[----:B------:R-:W-:Y:S01]  /*1cc0*/  CS2R R64, SRZ ;  /* 0x0000000000407805 */ /* 0x000fe2000001ff00 */
[----:B------:R-:W-:Y:S01]  /*1cd0*/  IMAD.MOV.U32 R67, RZ, RZ, RZ ;  /* 0x000000ffff437224 */ /* 0x000fe200078e00ff */
[----:B0-----:R-:W-:Y:S01]  /*1ce0*/  CS2R R24, SRZ ;  /* 0x0000000000187805 */ /* 0x001fe2000001ff00 */
[----:B------:R-:W-:Y:S01]  /*1cf0*/  IMAD.MOV.U32 R69, RZ, RZ, RZ ;  /* 0x000000ffff457224 */ /* 0x000fe200078e00ff */
[----:B------:R-:W-:Y:S01]  /*1d00*/  CS2R R26, SRZ ;  /* 0x00000000001a7805 */ /* 0x000fe2000001ff00 */
        /* <DEDUP_REMOVED lines=28> */
[----:B------:R-:W-:-:S02]  /*1ed0*/  IMAD.MOV.U32 R99, RZ, RZ, RZ ;  /* 0x000000ffff637224 */ /* 0x000fc400078e00ff */
[----:B------:R-:W-:Y:S02]  /*1ee0*/  IMAD.MOV.U32 R101, RZ, RZ, RZ ;  /* 0x000000ffff657224 */ /* 0x000fe400078e00ff */
[----:B------:R-:W-:Y:S02]  /*1ef0*/  IMAD.MOV.U32 R103, RZ, RZ, RZ ;  /* 0x000000ffff677224 */ /* 0x000fe400078e00ff */
[----:B------:R-:W-:Y:S02]  /*1f00*/  IMAD.MOV.U32 R105, RZ, RZ, RZ ;  /* 0x000000ffff697224 */ /* 0x000fe400078e00ff */
[----:B------:R-:W-:Y:S02]  /*1f10*/  IMAD.MOV.U32 R107, RZ, RZ, RZ ;  /* 0x000000ffff6b7224 */ /* 0x000fe400078e00ff */
[----:B------:R-:W-:Y:S02]  /*1f20*/  IMAD.MOV.U32 R109, RZ, RZ, RZ ;  /* 0x000000ffff6d7224 */ /* 0x000fe400078e00ff */
[----:B------:R-:W-:-:S02]  /*1f30*/  IMAD.MOV.U32 R111, RZ, RZ, RZ ;  /* 0x000000ffff6f7224 */ /* 0x000fc400078e00ff */
[----:B------:R-:W-:Y:S01]  /*1f40*/  IMAD.MOV.U32 R113, RZ, RZ, RZ ;  /* 0x000000ffff717224 */ /* 0x000fe200078e00ff */
[----:B------:R-:W-:Y:S06]  /*1f50*/  @!P1 BRA `(.L_x_21) ;  /* 0x0000000400789947 */ /* 0x000fec0003800000 */
[----:B------:R-:W-:Y:S01]  /*1f60*/  IMAD.MOV.U32 R57, RZ, RZ, RZ ;  /* 0x000000ffff397224 */ /* 0x000fe200078e00ff */
[----:B------:R-:W-:Y:S01]  /*1f70*/  UMOV UR6, URZ ;  /* 0x0000003f00067c82 */ /* 0x000fe20008000000 */
[----:B------:R-:W-:Y:S01]  /*1f80*/  IMAD.MOV.U32 R66, RZ, RZ, R18 ;  /* 0x000000ffff427224 */ /* 0x000fe200078e0012 */
[----:B------:R-:W-:Y:S01]  /*1f90*/  UPLOP3.LUT UP0, UPT, UPT, UPT, UPT, 0x40, 0x0 ;  /* 0x000000000000789c */ /* 0x000fe20003f0e870 */
[----:B------:R-:W-:Y:S01]  /*1fa0*/  IMAD.U32 R74, RZ, RZ, UR4 ;  /* 0x00000004ff4a7e24 */ /* 0x000fe2000f8e00ff */
[----:B------:R-:W-:Y:S01]  /*1fb0*/  UMOV UR20, UR5 ;  /* 0x0000000500147c82 */ /* 0x000fe20008000000 */
[----:B------:R-:W-:Y:S01]  /*1fc0*/  IMAD.U32 R68, RZ, RZ, UR5 ;  /* 0x00000005ff447e24 */ /* 0x000fe2000f8e00ff */
[----:B------:R-:W-:Y:S01]  /*1fd0*/  UMOV UR7, URZ ;  /* 0x0000003f00077c82 */ /* 0x000fe20008000000 */
[----:B------:R-:W-:-:S06]  /*1fe0*/  ULDC UR28, c[0x0][0x644] ;  /* 0x00019100001c7ab9 */ /* 0x000fcc0000000800 */
.L_x_29:
[----:B------:R-:W-:-:S13]  /*1ff0*/  ISETP.NE.AND P1, PT, R56, 0x3, PT ;  /* 0x000000033800780c */ /* 0x000fda0003f25270 */
[----:B01----:R-:W-:Y:S05]  /*2000*/  @!P1 BRA `(.L_x_22) ;  /* 0x0000000000049947 */ /* 0x003fea0003800000 */
[----:B------:R-:W-:Y:S01]  /*2010*/  BPT.TRAP 0x1 ;  /* 0x000000040000795c */ /* 0x000fe20000300000 */
.L_x_22:
[----:B------:R-:W-:Y:S01]  /*2020*/  ULEA UR8, UR20, UR15, 0x3 ;  /* 0x0000000f14087291 */ /* 0x000fe2000f8e183f */
[----:B------:R-:W-:-:S08]  /*2030*/  SHF.L.U32 R72, R74, 0x1f, RZ ;  /* 0x0000001f4a487819 */ /* 0x000fd000000006ff */
[----:B------:R0:W1:Y:S01]  /*2040*/  SYNCS.PHASECHK.TRANS64.TRYWAIT P0, [UR8], R72 ;  /* 0x00000048ff0075a7 */ /* 0x0000620008000148 */
[----:B------:R-:W-:Y:S05]  /*2050*/  @!P1 BRA `(.L_x_23) ;  /* 0x0000000000049947 */ /* 0x000fea0003800000 */
[----:B------:R-:W-:Y:S01]  /*2060*/  BPT.TRAP 0x1 ;  /* 0x000000040000795c */ /* 0x000fe20000300000 */
.L_x_23:
[----:B------:R-:W-:-:S04]  /*2070*/  IMAD.U32 R70, RZ, RZ, UR20 ;  /* 0x00000014ff467e24 */ /* 0x000fc8000f8e00ff */
[----:B------:R-:W-:Y:S01]  /*2080*/  IMAD R70, R70, 0x200, R23 ;  /* 0x0000020046467824 */ /* 0x000fe200078e0217 */
[----:B-1----:R-:W-:Y:S06]  /*2090*/  @P0 BRA `(.L_x_24) ;  /* 0x0000000000080947 */ /* 0x002fec0003800000 */
[----:B------:R-:W1:Y:S02]  /*20a0*/  SYNCS.PHASECHK.TRANS64.TRYWAIT P0, [UR8], R72 ;  /* 0x00000048ff0075a7 */ /* 0x000e640008000148 */
[----:B-1----:R-:W-:Y:S05]  /*20b0*/  @!P0 BRA `(.L_x_25) ;  /* 0x0000005400e88947 */ /* 0x002fea0003800000 */
.L_x_24:
[----:B------:R-:W4:Y:S01]  /*20c0*/  LDS R70, [R70+UR15+0x33300] ;  /* 0x0333000f46467984 */ /* 0x000f220008000800 */
[----:B------:R-:W-:Y:S02]  /*20d0*/  USEL UR7, UR7, URZ, !UP0 ;  /* 0x0000003f07077287 */ /* 0x000fe4000c000000 */
[----:B------:R-:W-:Y:S02]  /*20e0*/  ULEA UR8, UR20, UR18, 0x7 ;  /* 0x0000001214087291 */ /* 0x000fe4000f8e383f */
[----:B------:R-:W-:Y:S02]  /*20f0*/  UISETP.NE.U32.AND UP0, UPT, UR7, URZ, UPT ;  /* 0x0000003f0700728c */ /* 0x000fe4000bf05070 */
[----:B------:R-:W-:Y:S01]  /*2100*/  ULEA UR10, UR20, UR19, 0x8 ;  /* 0x00000013140a7291 */ /* 0x000fe2000f8e403f */
[----:B------:R-:W-:Y:S01]  /*2110*/  UMOV UR9, 0xc0000010 ;  /* 0xc000001000097882 */ /* 0x000fe20000000000 */
[----:B------:R-:W-:Y:S01]  /*2120*/  UMOV UR11, 0x80000020 ;  /* 0x80000020000b7882 */ /* 0x000fe20000000000 */
[----:B------:R-:W-:Y:S01]  /*2130*/  UIADD3 UR6, UR6, 0x1, URZ ;  /* 0x0000000106067890 */ /* 0x000fe2000fffe03f */
[----:B----4-:R-:W-:-:S06]  /*2140*/  WARPGROUP.ARRIVE ;  /* 0x00000000000079c5 */ /* 0x010fcc0000000000 */
[----:B------:R-:W-:Y:S01]  /*2150*/  QGMMA.SP.64x64x64.F32.E4M3.E4M3 R24, gdesc[UR8], R24, UP0, R70, gsb0 ;  /* 0x04e04600081879f3 */ /* 0x000fe2000b800a18 */
[----:B------:R-:W-:-:S04]  /*2160*/  UISETP.NE.AND UP0, UPT, UR6, UR28, UPT ;  /* 0x0000001c0600728c */ /* 0x000fc8000bf05270 */
[----:B------:R-:W-:-:S04]  /*2170*/  USEL UR7, URZ, 0x1, UP0 ;  /* 0x000000013f077887 */ /* 0x000fc80008000000 */
[----:B------:R-:W-:-:S06]  /*2180*/  UISETP.NE.AND UP0, UPT, UR7, URZ, UPT ;  /* 0x0000003f0700728c */ /* 0x000fcc000bf05270 */
[----:B------:R-:W-:Y:S01]  /*2190*/  PLOP3.LUT P0, PT, PT, PT, UP0, 0x80, 0x0 ;  /* 0x000000000000781c */ /* 0x000fe20003f0f008 */
[----:B------:R-:W-:-:S12]  /*21a0*/  WARPGROUP.DEPBAR.LE gsb0, 0x0 ;  /* 0x00008000000079c5 */ /* 0x000fd80000010000 */
[----:B------:R-:W-:Y:S05]  /*21b0*/  @!P0 BRA `(.L_x_26) ;  /* 0x0000000000888947 */ /* 0x000fea0003800000 */
[----:B------:R-:W-:Y:S01]  /*21c0*/  FADD R113, R24, R113 ;  /* 0x0000007118717221 */ /* 0x000fe20000000000 */
[----:B------:R-:W-:-:S01]  /*21d0*/  FADD R64, R25, R64 ;  /* 0x0000004019407221 */ /* 0x000fc20000000000 */
        /* <DEDUP_REMOVED lines=30> */
[----:B------:R-:W-:-:S02]  /*23c0*/  WARPGROUP.DEPBAR.LE gsb0, 0x0 ;  /* 0x00008000000079c5 */ /* 0x000fc40000010000 */
[----:B------:R-:W-:-:S05]  /*23d0*/  UMOV UR6, URZ ;  /* 0x0000003f00067c82 */ /* 0x000fca0008000000 */
.L_x_26:
[----:B------:R-:W-:Y:S05]  /*23e0*/  @!P1 BRA `(.L_x_27) ;  /* 0x0000000000049947 */ /* 0x000fea0003800000 */
[----:B------:R-:W-:Y:S01]  /*23f0*/  BPT.TRAP 0x1 ;  /* 0x000000040000795c */ /* 0x000fe20000300000 */
.L_x_27:
[----:B------:R-:W-:-:S13]  /*2400*/  LOP3.LUT P0, RZ, R7, R20, RZ, 0xc0, !PT ;  /* 0x0000001407ff7212 */ /* 0x000fda000780c0ff */
[----:B------:R-:W-:-:S05]  /*2410*/  @P0 LEA R70, R68, UR15, 0x3 ;  /* 0x0000000f44460c11 */ /* 0x000fca000f8e18ff */
[----:B------:R-:W-:-:S05]  /*2420*/  @P0 VIADD R70, R70, 0x110 ;  /* 0x0000011046460836 */ /* 0x000fca0000000000 */
[----:B------:R-:W-:-:S04]  /*2430*/  @P0 PRMT R70, R13, 0x654, R70 ;  /* 0x000006540d460816 */ /* 0x000fc80000000046 */
[----:B------:R4:W-:Y:S01]  /*2440*/  @P0 SYNCS.ARRIVE.TRANS64.RED.A1T0 RZ, [R70+URZ], RZ ;  /* 0x000000ff46ff09a7 */ /* 0x0009e2000810043f */
[----:B------:R-:W-:-:S13]  /*2450*/  ISETP.GT.U32.AND P0, PT, R6, 0x1, PT ;  /* 0x000000010600780c */ /* 0x000fda0003f04070 */
[----:B----4-:R-:W-:Y:S05]  /*2460*/  @P0 BRA `(.L_x_28) ;  /* 0x0000000000040947 */ /* 0x010fea0003800000 */
[----:B------:R-:W-:Y:S01]  /*2470*/  BPT.TRAP 0x1 ;  /* 0x000000040000795c */ /* 0x000fe20000300000 */
.L_x_28:
[----:B------:R-:W-:Y:S01]  /*2480*/  UIADD3 UR20, UR20, 0x1, URZ ;  /* 0x0000000114147890 */ /* 0x000fe2000fffe03f */
[----:B------:R-:W-:Y:S01]  /*2490*/  ISETP.GT.AND P1, PT, R66, 0x1, PT ;  /* 0x000000014200780c */ /* 0x000fe20003f24270 */
[----:B------:R-:W-:Y:S02]  /*24a0*/  VIADD R68, R68, 0x1 ;  /* 0x0000000144447836 */ /* 0x000fe40000000000 */
[----:B------:R-:W-:Y:S01]  /*24b0*/  UISETP.NE.AND UP1, UPT, UR20, 0x22, UPT ;  /* 0x000000221400788c */ /* 0x000fe2000bf25270 */
[----:B------:R-:W-:Y:S02]  /*24c0*/  VIADD R66, R66, 0xffffffff ;  /* 0xffffffff42427836 */ /* 0x000fe40000000000 */
[C---:B------:R-:W-:Y:S01]  /*24d0*/  ISETP.NE.AND P0, PT, R68.reuse, 0x22, PT ;  /* 0x000000224400780c */ /* 0x040fe20003f05270 */
[----:B------:R-:W-:Y:S02]  /*24e0*/  USEL UR7, URZ, 0x1, UP1 ;  /* 0x000000013f077887 */ /* 0x000fe40008800000 */
[----:B------:R-:W-:Y:S01]  /*24f0*/  USEL UR20, UR20, URZ, UP1 ;  /* 0x0000003f14147287 */ /* 0x000fe20008800000 */
[----:B------:R-:W-:-:S03]  /*2500*/  SEL R68, R68, RZ, P0 ;  /* 0x000000ff44447207 */ /* 0x000fc60000000000 */
[----:B------:R-:W-:Y:S01]  /*2510*/  LOP3.LUT R74, R74, UR7, RZ, 0x3c, !PT ;  /* 0x000000074a4a7c12 */ /* 0x000fe2000f8e3cff */
[----:B------:R-:W-:Y:S01]  /*2520*/  UMOV UR7, 0x1 ;  /* 0x0000000100077882 */ /* 0x000fe20000000000 */
[----:B------:R-:W-:Y:S06]  /*2530*/  @P1 BRA `(.L_x_29) ;  /* 0xfffffff800ac1947 */ /* 0x000fec000383ffff */
.L_x_21:
[----:B------:R-:W-:Y:S01]  /*2540*/  UISETP.NE.AND UP0, UPT, UR6, URZ, UPT ;  /* 0x0000003f0600728c */ /* 0x000fe2000bf05270 */
[----:B------:R-:W-:Y:S01]  /*2550*/  IMAD.U32 R68, RZ, RZ, UR26 ;  /* 0x0000001aff447e24 */ /* 0x000fe2000f8e00ff */
[----:B------:R-:W-:Y:S02]  /*2560*/  SHF.L.U32 R66, R58, 0x1f, RZ ;  /* 0x0000001f3a427819 */ /* 0x000fe400000006ff */
[----:B------:R-:W-:-:S06]  /*2570*/  USEL UR6, URZ, 0x1, !UP0 ;  /* 0x000000013f067887 */ /* 0x000fcc000c000000 */
[----:B------:R-:W-:-:S13]  /*2580*/  ISETP.NE.AND P0, PT, RZ, UR6, PT ;  /* 0x00000006ff007c0c */ /* 0x000fda000bf05270 */
[----:B------:R-:W-:Y:S05]  /*2590*/  @!P0 BRA `(.L_x_30) ;  /* 0x0000000000848947 */ /* 0x000fea0003800000 */
[----:B------:R-:W-:Y:S01]  /*25a0*/  FADD R113, R24, R113 ;  /* 0x0000007118717221 */ /* 0x000fe20000000000 */
        /* <DEDUP_REMOVED lines=31> */
[----:B------:R-:W-:-:S06]  /*27a0*/  WARPGROUP.DEPBAR.LE gsb0, 0x0 ;  /* 0x00008000000079c5 */ /* 0x000fcc0000010000 */
.L_x_30:
[----:B------:R4:W-:Y:S01]  /*27b0*/  SYNCS.ARRIVE.TRANS64.A1T0 RZ, [R68+UR24], RZ ;  /* 0x000000ff44ff79a7 */ /* 0x0009e20008100018 */
[----:B------:R-:W-:Y:S02]  /*27c0*/  WARPGROUP.DEPBAR.LE gsb0, 0x0 ;  /* 0x00008000000079c5 */ /* 0x000fe40000010000 */
[----:B------:R-:W-:Y:S01]  /*27d0*/  UIADD3 UR5, UR5, UR21, URZ ;  /* 0x0000001505057290 */ /* 0x000fe2000fffe03f */
[----:B------:R-:W-:Y:S01]  /*27e0*/  SHF.R.S32.HI R28, RZ, 0x1f, R5 ;  /* 0x0000001fff1c7819 */ /* 0x000fe20000011405 */
[----:B------:R-:W-:Y:S02]  /*27f0*/  UISETP.GE.U32.AND UP1, UPT, UR21, 0x22, UPT ;  /* 0x000000221500788c */ /* 0x000fe4000bf26070 */
[----:B------:R-:W-:Y:S01]  /*2800*/  UISETP.GT.U32.AND UP0, UPT, UR5, 0x21, UPT ;  /* 0x000000210500788c */ /* 0x000fe2000bf04070 */
[----:B------:R-:W0:Y:S01]  /*2810*/  SYNCS.PHASECHK.TRANS64.TRYWAIT P0, [UR16+0x8], R66 ;  /* 0x00000842ff0075a7 */ /* 0x000e220008000150 */
[----:B------:R-:W-:Y:S02]  /*2820*/  UIMAD.WIDE.U32 UR6, UR5, -0xf0f0f0f, URZ ;  /* 0xf0f0f0f1050678a5 */ /* 0x000fe4000f8e003f */
[----:B------:R-:W-:-:S02]  /*2830*/  UISETP.LT.U32.AND UP0, UPT, UR21, 0x22, UP0 ;  /* 0x000000221500788c */ /* 0x000fc40008701070 */
[----:B------:R-:W-:Y:S02]  /*2840*/  USHF.R.U32.HI UR6, URZ, 0x5, UR7 ;  /* 0x000000053f067899 */ /* 0x000fe40008011607 */
[----:B------:R-:W-:Y:S02]  /*2850*/  USEL UR8, URZ, 0x1, !UP0 ;  /* 0x000000013f087887 */ /* 0x000fe4000c000000 */
[----:B------:R-:W-:Y:S02]  /*2860*/  UIMAD UR5, UR6, -0x22, UR5 ;  /* 0xffffffde060578a4 */ /* 0x000fe4000f8e0205 */
[----:B------:R-:W-:-:S04]  /*2870*/  ULOP3.LUT UR4, UR4, UR8, URZ, 0x3c, !UPT ;  /* 0x0000000804047292 */ /* 0x000fc8000f8e3c3f */
[----:B------:R-:W-:Y:S01]  /*2880*/  @UP1 ULOP3.LUT UR4, UR4, 0x1, UR6, 0x78, !UPT ;  /* 0x0000000104041892 */ /* 0x000fe2000f8e7806 */
[----:B0---4-:R-:W-:Y:S11]  /*2890*/  @!P0 BRA `(.L_x_31) ;  /* 0x0000005000088947 */ /* 0x011ff60003800000 */
.L_x_153:
[----:B------:R-:W-:Y:S01]  /*28a0*/  ULDC.64 UR6, c[0x0][0x6d0] ;  /* 0x0001b40000067ab9 */ /* 0x000fe20000000a00 */
[----:B------:R-:W-:Y:S02]  /*28b0*/  IMAD.SHL.U32 R32, R0, 0x40, RZ ;  /* 0x0000004000207824 */ /* 0x000fe400078e00ff */
[----:B------:R-:W-:Y:S02]  /*28c0*/  IMAD R26, R28, UR6, RZ ;  /* 0x000000061c1a7c24 */ /* 0x000fe4000f8e02ff */
[C---:B0-----:R-:W-:Y:S01]  /*28d0*/  IMAD.WIDE.U32 R24, R5.reuse, UR6, R10 ;  /* 0x0000000605187c25 */ /* 0x041fe2000f8e000a */
[----:B------:R-:W-:Y:S01]  /*28e0*/  ULDC UR6, c[0x0][0x284] ;  /* 0x0000a10000067ab9 */ /* 0x000fe20000000800 */
[----:B------:R-:W-:Y:S02]  /*28f0*/  SHF.R.S32.HI R33, RZ, 0x1f, R32 ;  /* 0x0000001fff217819 */ /* 0x000fe40000011420 */
[----:B------:R-:W-:Y:S01]  /*2900*/  IMAD.SHL.U32 R0, R4, 0x40, RZ ;  /* 0x0000004004007824 */ /* 0x000fe200078e00ff */
[C---:B------:R-:W-:Y:S01]  /*2910*/  ISETP.GE.AND P0, PT, R32.reuse, UR6, PT ;  /* 0x0000000620007c0c */ /* 0x040fe2000bf06270 */
[----:B------:R-:W-:Y:S01]  /*2920*/  ULDC UR6, c[0x0][0x288] ;  /* 0x0000a20000067ab9 */ /* 0x000fe20000000800 */
[----:B------:R-:W-:Y:S01]  /*2930*/  IMAD R27, R5, UR7, R26 ;  /* 0x00000007051b7c24 */ /* 0x000fe2000f8e021a */
[----:B------:R-:W-:-:S02]  /*2940*/  IADD3 R24, P1, R32, R24, RZ ;  /* 0x0000001820187210 */ /* 0x000fc40007f3e0ff */
[----:B------:R-:W-:Y:S02]  /*2950*/  ISETP.GE.OR P0, PT, R0, UR6, P0 ;  /* 0x0000000600007c0c */ /* 0x000fe40008706670 */
[----:B------:R-:W-:-:S11]  /*2960*/  IADD3.X R25, R33, R25, R27, P1, !PT ;  /* 0x0000001921197210 */ /* 0x000fd60000ffe41b */
[----:B------:R-:W-:Y:S05]  /*2970*/  @P0 BRA `(.L_x_32) ;  /* 0x0000002400940947 */ /* 0x000fea0003800000 */
[----:B------:R-:W0:Y:S01]  /*2980*/  LDC.64 R46, c[0x0][0x6c8] ;  /* 0x0001b200ff2e7b82 */ /* 0x000e220000000a00 */
[----:B---3-5:R-:W-:Y:S01]  /*2990*/  FSETP.NEU.AND P2, PT, R15, RZ, PT ;  /* 0x000000ff0f00720b */ /* 0x028fe20003f4d000 */
[----:B------:R-:W-:Y:S01]  /*29a0*/  IMAD.WIDE R36, R4, 0x40, R16 ;  /* 0x0000004004247825 */ /* 0x000fe200078e0210 */
[----:B------:R-:W-:Y:S03]  /*29b0*/  BSSY B0, `(.L_x_32) ;  /* 0x0000261000007945 */ /* 0x000fe60003800000 */
[----:B------:R-:W-:Y:S02]  /*29c0*/  IMAD.IADD R0, R21, 0x1, -R0 ;  /* 0x0000000115007824 */ /* 0x000fe400078e0a00 */
[----:B------:R-:W-:-:S03]  /*29d0*/  IMAD.IADD R40, R22, 0x1, -R32 ;  /* 0x0000000116287824 */ /* 0x000fc600078e0a20 */
[----:B------:R-:W-:-:S04]  /*29e0*/  ISETP.GT.AND P1, PT, R0, RZ, PT ;  /* 0x000000ff0000720c */ /* 0x000fc80003f24270 */
[----:B------:R-:W-:Y:S01]  /*29f0*/  ISETP.GT.AND P0, PT, R40, RZ, P1 ;  /* 0x000000ff2800720c */ /* 0x000fe20000f04270 */
[-C--:B0-----:R-:W-:Y:S02]  /*2a00*/  IMAD R4, R37, R46.reuse, RZ ;  /* 0x0000002e25047224 */ /* 0x081fe400078e02ff */
[----:B------:R-:W-:-:S04]  /*2a10*/  IMAD.WIDE.U32 R38, R36, R46, R24 ;  /* 0x0000002e24267225 */ /* 0x000fc800078e0018 */
[----:B------:R-:W-:-:S04]  /*2a20*/  IMAD R25, R36, R47, R4 ;  /* 0x0000002f24197224 */ /* 0x000fc800078e0204 */
[----:B------:R-:W-:Y:S01]  /*2a30*/  IMAD.IADD R45, R39, 0x1, R25 ;  /* 0x00000001272d7824 */ /* 0x000fe200078e0219 */
[----:B------:R-:W-:Y:S06]  /*2a40*/  @!P2 BRA `(.L_x_33) ;  /* 0x0000001800b0a947 */ /* 0x000fec0003800000 */
[----:B------:R-:W-:Y:S01]  /*2a50*/  ULDC.64 UR8, c[0x0][0x6b8] ;  /* 0x0001ae0000087ab9 */ /* 0x000fe20000000a00 */
[----:B------:R-:W-:Y:S01]  /*2a60*/  ULDC.64 UR6, c[0x0][0x6b0] ;  /* 0x0001ac0000067ab9 */ /* 0x000fe20000000a00 */
[----:B------:R-:W-:Y:S01]  /*2a70*/  IMAD.WIDE.U32 R24, R5, UR8, R10 ;  /* 0x0000000805187c25 */ /* 0x000fe2000f8e000a */
[----:B------:R-:W-:Y:S01]  /*2a80*/  ULDC.64 UR10, c[0x0][0x6a8] ;  /* 0x0001aa00000a7ab9 */ /* 0x000fe20000000a00 */
[----:B------:R-:W0:Y:S01]  /*2a90*/  LDC.64 R34, c[0x0][0x6b0] ;  /* 0x0001ac00ff227b82 */ /* 0x000e220000000a00 */
[----:B------:R-:W-:Y:S01]  /*2aa0*/  ULDC.64 UR28, c[0x0][0x6c0] ;  /* 0x0001b000001c7ab9 */ /* 0x000fe20000000a00 */
[----:B------:R-:W-:Y:S01]  /*2ab0*/  IMAD R4, R28, UR8, RZ ;  /* 0x000000081c047c24 */ /* 0x000fe2000f8e02ff */
[----:B------:R-:W-:Y:S01]  /*2ac0*/  IADD3 R26, P2, R32, R24, RZ ;  /* 0x00000018201a7210 */ /* 0x000fe20007f5e0ff */
[----:B------:R-:W-:Y:S02]  /*2ad0*/  IMAD R29, R37, UR6, RZ ;  /* 0x00000006251d7c24 */ /* 0x000fe4000f8e02ff */
[----:B------:R-:W-:-:S02]  /*2ae0*/  IMAD R41, R5, UR9, R4 ;  /* 0x0000000905297c24 */ /* 0x000fc4000f8e0204 */
[----:B------:R-:W-:-:S03]  /*2af0*/  IMAD R43, R36, UR7, R29 ;  /* 0x00000007242b7c24 */ /* 0x000fc6000f8e021d */
[----:B------:R-:W-:-:S03]  /*2b00*/  IADD3.X R27, R33, R25, R41, P2, !PT ;  /* 0x00000019211b7210 */ /* 0x000fc600017fe429 */
[----:B------:R-:W-:-:S04]  /*2b10*/  IMAD.WIDE.U32 R24, R36, UR6, R26 ;  /* 0x0000000624187c25 */ /* 0x000fc8000f8e001a */
[----:B------:R-:W-:Y:S01]  /*2b20*/  IMAD.IADD R25, R25, 0x1, R43 ;  /* 0x0000000119197824 */ /* 0x000fe200078e022b */
[----:B------:R-:W-:-:S04]  /*2b30*/  LEA R28, P2, R24, UR10, 0x2 ;  /* 0x0000000a181c7c11 */ /* 0x000fc8000f8410ff */
[----:B------:R-:W-:-:S05]  /*2b40*/  LEA.HI.X R29, R24, UR11, R25, 0x2, P2 ;  /* 0x0000000b181d7c11 */ /* 0x000fca00090f1419 */
[----:B------:R-:W3:Y:S01]  /*2b50*/  @P0 LDG.E.LTC128B R4, desc[UR22][R28.64] ;  /* 0x000000161c040981 */ /* 0x000ee2000c1e1920 */
[----:B------:R-:W-:Y:S01]  /*2b60*/  LEA R24, P2, R38, UR28, 0x2 ;  /* 0x0000001c26187c11 */ /* 0x000fe2000f8410ff */
[----:B------:R-:W-:Y:S01]  /*2b70*/  IMAD.WIDE.U32 R30, R36, UR6, R32 ;  /* 0x00000006241e7c25 */ /* 0x000fe2000f8e0020 */
[----:B------:R-:W-:Y:S02]  /*2b80*/  BSSY B1, `(.L_x_34) ;  /* 0x0000017000017945 */ /* 0x000fe40003800000 */
[----:B------:R-:W-:Y:S01]  /*2b90*/  LEA.HI.X R25, R38, UR29, R45, 0x2, P2 ;  /* 0x0000001d26197c11 */ /* 0x000fe200090f142d */
[----:B0-----:R-:W-:Y:S01]  /*2ba0*/  IMAD.WIDE.U32 R36, R36, UR6, R34 ;  /* 0x0000000624247c25 */ /* 0x001fe2000f8e0022 */
[----:B------:R-:W-:-:S03]  /*2bb0*/  IADD3 R34, P2, R10, R30, RZ ;  /* 0x0000001e0a227210 */ /* 0x000fc60007f5e0ff */
[----:B------:R-:W-:Y:S01]  /*2bc0*/  IMAD.IADD R37, R43, 0x1, R37 ;  /* 0x000000012b257824 */ /* 0x000fe200078e0225 */
[-C--:B------:R-:W-:Y:S02]  /*2bd0*/  IADD3 R38, P4, R26, R36.reuse, RZ ;  /* 0x000000241a267210 */ /* 0x080fe40007f9e0ff */
[----:B------:R-:W-:Y:S02]  /*2be0*/  IADD3 R36, P5, P6, R10, R36, R32 ;  /* 0x000000240a247210 */ /* 0x000fe40007ebe020 */
[----:B------:R-:W-:Y:S01]  /*2bf0*/  IADD3.X R35, R11, R43, R31, P2, !PT ;  /* 0x0000002b0b237210 */ /* 0x000fe200017fe41f */
[----:B------:R-:W-:Y:S01]  /*2c00*/  IMAD.X R27, R37, 0x1, R27, P4 ;  /* 0x00000001251b7824 */ /* 0x000fe200020e061b */
[----:B------:R-:W-:Y:S02]  /*2c10*/  IADD3.X R37, R11, R37, R33, P5, P6 ;  /* 0x000000250b257210 */ /* 0x000fe40002fec421 */
[----:B------:R-:W-:Y:S01]  /*2c20*/  LEA R26, P2, R38, UR10, 0x2 ;  /* 0x0000000a261a7c11 */ /* 0x000fe2000f8410ff */
[----:B------:R-:W-:Y:S01]  /*2c30*/  IMAD.WIDE.U32 R32, R5, UR8, R34 ;  /* 0x0000000805207c25 */ /* 0x000fe2000f8e0022 */
[----:B------:R-:W-:-:S02]  /*2c40*/  LEA R30, P4, R46, R24, 0x2 ;  /* 0x000000182e1e7211 */ /* 0x000fc400078810ff */
[----:B------:R-:W-:Y:S01]  /*2c50*/  LEA.HI.X R27, R38, UR11, R27, 0x2, P2 ;  /* 0x0000000b261b7c11 */ /* 0x000fe200090f141b */
[----:B------:R-:W-:Y:S02]  /*2c60*/  IMAD.IADD R35, R41, 0x1, R33 ;  /* 0x0000000129237824 */ /* 0x000fe400078e0221 */
[----:B---3--:R-:W-:Y:S01]  /*2c70*/  FMUL R39, R4, R15 ;  /* 0x0000000f04277220 */ /* 0x008fe20000400000 */
[----:B------:R-:W-:-:S03]  /*2c80*/  IMAD.MOV.U32 R38, RZ, RZ, R4 ;  /* 0x000000ffff267224 */ /* 0x000fc600078e0004 */
[----:B--2---:R-:W-:-:S05]  /*2c90*/  FFMA R39, R113, R14, R39 ;  /* 0x0000000e71277223 */ /* 0x004fca0000000027 */
[----:B------:R0:W-:Y:S01]  /*2ca0*/  @P0 STG.E desc[UR22][R24.64], R39 ;  /* 0x0000002718000986 */ /* 0x0001e2000c101916 */
[----:B------:R-:W-:-:S04]  /*2cb0*/  ISETP.GT.AND P0, PT, R0, 0x1, PT ;  /* 0x000000010000780c */ /* 0x000fc80003f04270 */
[----:B------:R-:W-:-:S13]  /*2cc0*/  ISETP.GT.AND P5, PT, R40, RZ, P0 ;  /* 0x000000ff2800720c */ /* 0x000fda00007a4270 */
[----:B0-----:R-:W-:Y:S05]  /*2cd0*/  @!P5 BRA `(.L_x_35) ;  /* 0x000000000004d947 */ /* 0x001fea0003800000 */
[----:B------:R0:W5:Y:S02]  /*2ce0*/  LDG.E.LTC128B R38, desc[UR22][R26.64] ;  /* 0x000000161a267981 */ /* 0x000164000c1e1920 */
.L_x_35:
[----:B------:R-:W-:Y:S05]  /*2cf0*/  BSYNC B1 ;  /* 0x0000000000017941 */ /* 0x000fea0003800000 */
.L_x_34:
[----:B-----5:R-:W-:Y:S01]  /*2d00*/  FMUL R33, R38, R15 ;  /* 0x0000000f26217220 */ /* 0x020fe20000400000 */
[----:B------:R-:W-:Y:S01]  /*2d10*/  LEA.HI.X R31, R46, R25, R47, 0x2, P4 ;  /* 0x000000192e1f7211 */ /* 0x000fe200020f142f */
[----:B------:R-:W-:Y:S01]  /*2d20*/  BSSY B1, `(.L_x_36) ;  /* 0x0000009000017945 */ /* 0x000fe20003800000 */
[----:B------:R-:W-:Y:S01]  /*2d30*/  ISETP.GT.AND P2, PT, R40, 0x8, P1 ;  /* 0x000000082800780c */ /* 0x000fe20000f44270 */
[----:B------:R-:W-:Y:S01]  /*2d40*/  FFMA R33, R64, R14, R33 ;  /* 0x0000000e40217223 */ /* 0x000fe20000000021 */
[----:B------:R-:W-:Y:S01]  /*2d50*/  LEA R34, P6, R32, UR10, 0x2 ;  /* 0x0000000a20227c11 */ /* 0x000fe2000f8c10ff */
[----:B------:R-:W-:-:S03]  /*2d60*/  IMAD.WIDE.U32 R4, R5, UR8, R36 ;  /* 0x0000000805047c25 */ /* 0x000fc6000f8e0024 */
[----:B------:R2:W-:Y:S01]  /*2d70*/  @P5 STG.E desc[UR22][R30.64], R33 ;  /* 0x000000211e005986 */ /* 0x0005e2000c101916 */
[----:B------:R-:W-:-:S06]  /*2d80*/  LEA.HI.X R35, R32, UR11, R35, 0x2, P6 ;  /* 0x0000000b20237c11 */ /* 0x000fcc000b0f1423 */
[----:B------:R-:W-:Y:S05]  /*2d90*/  @!P2 BRA `(.L_x_37) ;  /* 0x000000000004a947 */ /* 0x000fea0003800000 */
[----:B------:R3:W5:Y:S02]  /*2da0*/  LDG.E.LTC128B R38, desc[UR22][R34.64+0x20] ;  /* 0x0000201622267981 */ /* 0x000764000c1e1920 */
.L_x_37:
[----:B------:R-:W-:Y:S05]  /*2db0*/  BSYNC B1 ;  /* 0x0000000000017941 */ /* 0x000fea0003800000 */
.L_x_36:
[----:B--2--5:R-:W-:Y:S01]  /*2dc0*/  FMUL R33, R38, R15 ;  /* 0x0000000f26217220 */ /* 0x024fe20000400000 */
[----:B------:R-:W-:Y:S01]  /*2dd0*/  ISETP.GT.AND P1, PT, R40, 0x8, P0 ;  /* 0x000000082800780c */ /* 0x000fe20000724270 */
[----:B------:R-:W-:Y:S01]  /*2de0*/  IMAD.IADD R5, R41, 0x1, R5 ;  /* 0x0000000129057824 */ /* 0x000fe200078e0205 */
[C---:B------:R-:W-:Y:S01]  /*2df0*/  LEA R32, P0, R4.reuse, UR10, 0x2 ;  /* 0x0000000a04207c11 */ /* 0x040fe2000f8010ff */
[----:B------:R-:W-:Y:S01]  /*2e00*/  FFMA R111, R111, R14, R33 ;  /* 0x0000000e6f6f7223 */ /* 0x000fe20000000021 */
[----:B------:R-:W-:Y:S02]  /*2e10*/  BSSY B1, `(.L_x_38) ;  /* 0x0000007000017945 */ /* 0x000fe40003800000 */
[----:B------:R-:W-:Y:S01]  /*2e20*/  LEA.HI.X R33, R4, UR11, R5, 0x2, P0 ;  /* 0x0000000b04217c11 */ /* 0x000fe200080f1405 */
[----:B------:R-:W-:Y:S02]  /*2e30*/  @P2 IMAD.MOV.U32 R4, RZ, RZ, R24 ;  /* 0x000000ffff042224 */ /* 0x000fe400078e0018 */
[----:B------:R-:W-:-:S05]  /*2e40*/  @P2 IMAD.MOV.U32 R5, RZ, RZ, R25 ;  /* 0x000000ffff052224 */ /* 0x000fca00078e0019 */
[----:B------:R2:W-:Y:S01]  /*2e50*/  @P2 STG.E desc[UR22][R4.64+0x20], R111 ;  /* 0x0000206f04002986 */ /* 0x0005e2000c101916 */
[----:B------:R-:W-:Y:S05]  /*2e60*/  @!P1 BRA `(.L_x_39) ;  /* 0x0000000000049947 */ /* 0x000fea0003800000 */
[----:B------:R4:W5:Y:S02]  /*2e70*/  LDG.E.LTC128B R38, desc[UR22][R32.64+0x20] ;  /* 0x0000201620267981 */ /* 0x000964000c1e1920 */
.L_x_39:
[----:B------:R-:W-:Y:S05]  /*2e80*/  BSYNC B1 ;  /* 0x0000000000017941 */ /* 0x000fea0003800000 */
.L_x_38:
[----:B--2--5:R-:W-:Y:S01]  /*2e90*/  FMUL R5, R38, R15 ;  /* 0x0000000f26057220 */ /* 0x024fe20000400000 */
[----:B------:R-:W-:Y:S01]  /*2ea0*/  ISETP.GT.AND P2, PT, R0, 0x8, PT ;  /* 0x000000080000780c */ /* 0x000fe20003f44270 */
[----:B------:R-:W-:Y:S01]  /*2eb0*/  USHF.L.U32 UR9, UR6, 0x5, URZ ;  /* 0x0000000506097899 */ /* 0x000fe2000800063f */
[----:B------:R-:W-:Y:S01]  /*2ec0*/  BSSY B1, `(.L_x_40) ;  /* 0x000000b000017945 */ /* 0x000fe20003800000 */
[----:B----4-:R-:W-:Y:S01]  /*2ed0*/  FFMA R33, R62, R14, R5 ;  /* 0x0000000e3e217223 */ /* 0x010fe20000000005 */
[----:B------:R-:W-:Y:S01]  /*2ee0*/  ISETP.GT.AND P4, PT, R40, RZ, P2 ;  /* 0x000000ff2800720c */ /* 0x000fe20001784270 */
[----:B------:R-:W-:Y:S01]  /*2ef0*/  USHF.L.U64.HI UR6, UR6, 0x5, UR7 ;  /* 0x0000000506067899 */ /* 0x000fe20008010207 */
[----:B------:R-:W-:Y:S02]  /*2f00*/  ISETP.GT.AND P0, PT, R0, 0x9, PT ;  /* 0x000000090000780c */ /* 0x000fe40003f04270 */
[----:B------:R2:W-:Y:S01]  /*2f10*/  @P1 STG.E desc[UR22][R30.64+0x20], R33 ;  /* 0x000020211e001986 */ /* 0x0005e2000c101916 */
[----:B------:R-:W-:-:S02]  /*2f20*/  IADD3 R4, P6, R28, UR9, RZ ;  /* 0x000000091c047c10 */ /* 0x000fc4000ffde0ff */
[----:B------:R-:W-:Y:S02]  /*2f30*/  IADD3 R32, P5, R24, UR13, RZ ;  /* 0x0000000d18207c10 */ /* 0x000fe4000ffbe0ff */
[----:B------:R-:W-:-:S04]  /*2f40*/  IADD3.X R5, R29, UR6, RZ, P6, !PT ;  /* 0x000000061d057c10 */ /* 0x000fc8000b7fe4ff */
[----:B------:R-:W-:Y:S07]  /*2f50*/  @!P4 BRA `(.L_x_41) ;  /* 0x000000000004c947 */ /* 0x000fee0003800000 */
[----:B------:R4:W5:Y:S02]  /*2f60*/  LDG.E.LTC128B R38, desc[UR22][R4.64] ;  /* 0x0000001604267981 */ /* 0x000964000c1e1920 */
.L_x_41:
[----:B------:R-:W-:Y:S05]  /*2f70*/  BSYNC B1 ;  /* 0x0000000000017941 */ /* 0x000fea0003800000 */
.L_x_40:
[----:B---3-5:R-:W-:Y:S01]  /*2f80*/  FMUL R35, R38, R15 ;  /* 0x0000000f26237220 */ /* 0x028fe20000400000 */
[----:B--2---:R-:W-:Y:S01]  /*2f90*/  IADD3.X R33, R25, UR12, RZ, P5, !PT ;  /* 0x0000000c19217c10 */ /* 0x004fe2000affe4ff */
[----:B------:R-:W-:Y:S01]  /*2fa0*/  BSSY B1, `(.L_x_42) ;  /* 0x0000008000017945 */ /* 0x000fe20003800000 */
[----:B------:R-:W-:Y:S01]  /*2fb0*/  ISETP.GT.AND P1, PT, R40, RZ, P0 ;  /* 0x000000ff2800720c */ /* 0x000fe20000724270 */
[----:B------:R-:W-:Y:S01]  /*2fc0*/  FFMA R35, R109, R14, R35 ;  /* 0x0000000e6d237223 */ /* 0x000fe20000000023 */
[----:B------:R-:W-:-:S04]  /*2fd0*/  IADD3 R42, P5, R26, UR9, RZ ;  /* 0x000000091a2a7c10 */ /* 0x000fc8000ffbe0ff */
[----:B------:R2:W-:Y:S01]  /*2fe0*/  @P4 STG.E desc[UR22][R32.64], R35 ;  /* 0x0000002320004986 */ /* 0x0005e2000c101916 */
[----:B------:R-:W-:-:S06]  /*2ff0*/  IADD3.X R43, R27, UR6, RZ, P5, !PT ;  /* 0x000000061b2b7c10 */ /* 0x000fcc000affe4ff */
[----:B------:R-:W-:Y:S05]  /*3000*/  @!P1 BRA `(.L_x_43) ;  /* 0x0000000000049947 */ /* 0x000fea0003800000 */
[----:B------:R3:W5:Y:S02]  /*3010*/  LDG.E.LTC128B R38, desc[UR22][R42.64] ;  /* 0x000000162a267981 */ /* 0x000764000c1e1920 */
.L_x_43:
[----:B------:R-:W-:Y:S05]  /*3020*/  BSYNC B1 ;  /* 0x0000000000017941 */ /* 0x000fea0003800000 */
.L_x_42:
[----:B--2--5:R-:W-:Y:S01]  /*3030*/  FMUL R35, R38, R15 ;  /* 0x0000000f26237220 */ /* 0x024fe20000400000 */
[----:B------:R-:W-:Y:S01]  /*3040*/  IADD3 R34, P4, R30, UR13, RZ ;  /* 0x0000000d1e227c10 */ /* 0x000fe2000ff9e0ff */
[----:B------:R-:W-:Y:S01]  /*3050*/  UIADD3 UR7, UP0, UR9, 0x20, URZ ;  /* 0x0000002009077890 */ /* 0x000fe2000ff1e03f */
[----:B------:R-:W-:Y:S01]  /*3060*/  ISETP.GT.AND P2, PT, R40, 0x8, P2 ;  /* 0x000000082800780c */ /* 0x000fe20001744270 */
[----:B------:R-:W-:Y:S01]  /*3070*/  FFMA R37, R60, R14, R35 ;  /* 0x0000000e3c257223 */ /* 0x000fe20000000023 */
[----:B------:R-:W-:Y:S01]  /*3080*/  IADD3.X R35, R31, UR12, RZ, P4, !PT ;  /* 0x0000000c1f237c10 */ /* 0x000fe2000a7fe4ff */
[----:B------:R-:W-:Y:S01]  /*3090*/  UIADD3.X UR8, URZ, UR6, URZ, UP0, !UPT ;  /* 0x000000063f087290 */ /* 0x000fe200087fe43f */
[----:B------:R-:W-:Y:S01]  /*30a0*/  BSSY B1, `(.L_x_44) ;  /* 0x0000007000017945 */ /* 0x000fe20003800000 */
[----:B------:R-:W-:Y:S02]  /*30b0*/  IADD3 R28, P4, R28, UR7, RZ ;  /* 0x000000071c1c7c10 */ /* 0x000fe4000ff9e0ff */
[----:B------:R2:W-:Y:S01]  /*30c0*/  @P1 STG.E desc[UR22][R34.64], R37 ;  /* 0x0000002522001986 */ /* 0x0005e2000c101916 */
[----:B------:R-:W-:-:S02]  /*30d0*/  IADD3 R36, P5, R24, UR25, RZ ;  /* 0x0000001918247c10 */ /* 0x000fc4000ffbe0ff */
[----:B------:R-:W-:-:S03]  /*30e0*/  IADD3.X R29, R29, UR8, RZ, P4, !PT ;  /* 0x000000081d1d7c10 */ /* 0x000fc6000a7fe4ff */
[----:B------:R-:W-:Y:S08]  /*30f0*/  @!P2 BRA `(.L_x_45) ;  /* 0x000000000004a947 */ /* 0x000ff00003800000 */
[----:B------:R0:W5:Y:S02]  /*3100*/  LDG.E.LTC128B R38, desc[UR22][R28.64] ;  /* 0x000000161c267981 */ /* 0x000164000c1e1920 */
.L_x_45:
[----:B------:R-:W-:Y:S05]  /*3110*/  BSYNC B1 ;  /* 0x0000000000017941 */ /* 0x000fea0003800000 */
.L_x_44:
[----:B0----5:R-:W-:Y:S01]  /*3120*/  FMUL R29, R38, R15 ;  /* 0x0000000f261d7220 */ /* 0x021fe20000400000 */
[----:B--2---:R-:W-:Y:S01]  /*3130*/  IADD3.X R37, R25, UR27, RZ, P5, !PT ;  /* 0x0000001b19257c10 */ /* 0x004fe2000affe4ff */
[----:B------:R-:W-:Y:S01]  /*3140*/  BSSY B1, `(.L_x_46) ;  /* 0x0000008000017945 */ /* 0x000fe20003800000 */
[----:B------:R-:W-:Y:S01]  /*3150*/  ISETP.GT.AND P4, PT, R40, 0x8, P0 ;  /* 0x000000082800780c */ /* 0x000fe20000784270 */
[----:B------:R-:W-:Y:S01]  /*3160*/  FFMA R29, R107, R14, R29 ;  /* 0x0000000e6b1d7223 */ /* 0x000fe2000000001d */
[----:B------:R-:W-:-:S04]  /*3170*/  IADD3 R24, P0, R26, UR7, RZ ;  /* 0x000000071a187c10 */ /* 0x000fc8000ff1e0ff */
[----:B------:R0:W-:Y:S01]  /*3180*/  @P2 STG.E desc[UR22][R36.64], R29 ;  /* 0x0000001d24002986 */ /* 0x0001e2000c101916 */
[----:B------:R-:W-:-:S06]  /*3190*/  IADD3.X R25, R27, UR8, RZ, P0, !PT ;  /* 0x000000081b197c10 */ /* 0x000fcc00087fe4ff */
[----:B------:R-:W-:Y:S05]  /*31a0*/  @!P4 BRA `(.L_x_47) ;  /* 0x000000000004c947 */ /* 0x000fea0003800000 */
[----:B------:R2:W5:Y:S02]  /*31b0*/  LDG.E.LTC128B R38, desc[UR22][R24.64] ;  /* 0x0000001618267981 */ /* 0x000564000c1e1920 */
.L_x_47:
[----:B------:R-:W-:Y:S05]  /*31c0*/  BSYNC B1 ;  /* 0x0000000000017941 */ /* 0x000fea0003800000 */
.L_x_46:
[----:B-----5:R-:W-:Y:S01]  /*31d0*/  FMUL R26, R38, R15 ;  /* 0x0000000f261a7220 */ /* 0x020fe20000400000 */
[----:B--2---:R-:W-:Y:S01]  /*31e0*/  IADD3 R24, P2, R30, UR25, RZ ;  /* 0x000000191e187c10 */ /* 0x004fe2000ff5e0ff */
[----:B------:R-:W-:Y:S01]  /*31f0*/  BSSY B1, `(.L_x_48) ;  /* 0x000000c000017945 */ /* 0x000fe20003800000 */
[----:B------:R-:W-:Y:S01]  /*3200*/  ISETP.GT.AND P1, PT, R0, 0x10, PT ;  /* 0x000000100000780c */ /* 0x000fe20003f24270 */
[----:B------:R-:W-:Y:S01]  /*3210*/  FFMA R105, R105, R14, R26 ;  /* 0x0000000e69697223 */ /* 0x000fe2000000001a */
[----:B------:R-:W-:Y:S02]  /*3220*/  IADD3.X R25, R31, UR27, RZ, P2, !PT ;  /* 0x0000001b1f197c10 */ /* 0x000fe400097fe4ff */
[----:B------:R-:W-:Y:S02]  /*3230*/  ISETP.GT.AND P5, PT, R40, RZ, P1 ;  /* 0x000000ff2800720c */ /* 0x000fe40000fa4270 */
[----:B------:R-:W-:Y:S01]  /*3240*/  IADD3 R26, P2, R4, UR9, RZ ;  /* 0x00000009041a7c10 */ /* 0x000fe2000ff5e0ff */
[----:B------:R2:W-:Y:S01]  /*3250*/  @P4 STG.E desc[UR22][R24.64], R105 ;  /* 0x0000006918004986 */ /* 0x0005e2000c101916 */
[----:B------:R-:W-:-:S02]  /*3260*/  ISETP.GT.AND P0, PT, R0, 0x11, PT ;  /* 0x000000110000780c */ /* 0x000fc40003f04270 */
[----:B------:R-:W-:Y:S02]  /*3270*/  IADD3 R28, P6, R32, UR13, RZ ;  /* 0x0000000d201c7c10 */ /* 0x000fe4000ffde0ff */
[----:B------:R-:W-:-:S05]  /*3280*/  IADD3.X R27, R5, UR6, RZ, P2, !PT ;  /* 0x00000006051b7c10 */ /* 0x000fca00097fe4ff */
[----:B------:R-:W-:Y:S06]  /*3290*/  @!P5 BRA `(.L_x_49) ;  /* 0x000000000004d947 */ /* 0x000fec0003800000 */
[----:B------:R0:W5:Y:S02]  /*32a0*/  LDG.E.LTC128B R38, desc[UR22][R26.64] ;  /* 0x000000161a267981 */ /* 0x000164000c1e1920 */
.L_x_49:
[----:B------:R-:W-:Y:S05]  /*32b0*/  BSYNC B1 ;  /* 0x0000000000017941 */ /* 0x000fea0003800000 */
.L_x_48:
[----:B--2--5:R-:W-:Y:S01]  /*32c0*/  FMUL R24, R38, R15 ;  /* 0x0000000f26187220 */ /* 0x024fe20000400000 */
[----:B0-----:R-:W-:Y:S01]  /*32d0*/  IADD3.X R29, R33, UR12, RZ, P6, !PT ;  /* 0x0000000c211d7c10 */ /* 0x001fe2000b7fe4ff */
[----:B------:R-:W-:Y:S01]  /*32e0*/  BSSY B1, `(.L_x_50) ;  /* 0x0000009000017945 */ /* 0x000fe20003800000 */
[----:B------:R-:W-:Y:S01]  /*32f0*/  ISETP.GT.AND P2, PT, R40, RZ, P0 ;  /* 0x000000ff2800720c */ /* 0x000fe20000744270 */
[----:B------:R-:W-:Y:S01]  /*3300*/  FFMA R103, R103, R14, R24 ;  /* 0x0000000e67677223 */ /* 0x000fe20000000018 */
[----:B------:R-:W-:Y:S02]  /*3310*/  IADD3 R24, P6, R42, UR9, RZ ;  /* 0x000000092a187c10 */ /* 0x000fe4000ffde0ff */
[----:B------:R-:W-:Y:S02]  /*3320*/  IADD3 R30, P4, R34, UR13, RZ ;  /* 0x0000000d221e7c10 */ /* 0x000fe4000ff9e0ff */
[----:B------:R0:W-:Y:S01]  /*3330*/  @P5 STG.E desc[UR22][R28.64], R103 ;  /* 0x000000671c005986 */ /* 0x0001e2000c101916 */
[----:B------:R-:W-:-:S06]  /*3340*/  IADD3.X R25, R43, UR6, RZ, P6, !PT ;  /* 0x000000062b197c10 */ /* 0x000fcc000b7fe4ff */
[----:B------:R-:W-:Y:S05]  /*3350*/  @!P2 BRA `(.L_x_51) ;  /* 0x000000000004a947 */ /* 0x000fea0003800000 */
[----:B------:R2:W5:Y:S02]  /*3360*/  LDG.E.LTC128B R38, desc[UR22][R24.64] ;  /* 0x0000001618267981 */ /* 0x000564000c1e1920 */
.L_x_51:
[----:B------:R-:W-:Y:S05]  /*3370*/  BSYNC B1 ;  /* 0x0000000000017941 */ /* 0x000fea0003800000 */
.L_x_50:
[----:B-----5:R-:W-:Y:S01]  /*3380*/  FMUL R36, R38, R15 ;  /* 0x0000000f26247220 */ /* 0x020fe20000400000 */
[----:B------:R-:W-:Y:S01]  /*3390*/  IADD3.X R31, R35, UR12, RZ, P4, !PT ;  /* 0x0000000c231f7c10 */ /* 0x000fe2000a7fe4ff */
[----:B------:R-:W-:Y:S01]  /*33a0*/  BSSY B1, `(.L_x_52) ;  /* 0x0000009000017945 */ /* 0x000fe20003800000 */
[----:B------:R-:W-:Y:S01]  /*33b0*/  ISETP.GT.AND P1, PT, R40, 0x8, P1 ;  /* 0x000000082800780c */ /* 0x000fe20000f24270 */
[----:B------:R-:W-:Y:S01]  /*33c0*/  FFMA R101, R101, R14, R36 ;  /* 0x0000000e65657223 */ /* 0x000fe20000000024 */
[----:B----4-:R-:W-:Y:S02]  /*33d0*/  IADD3 R4, P4, R4, UR7, RZ ;  /* 0x0000000704047c10 */ /* 0x010fe4000ff9e0ff */
[----:B------:R-:W-:Y:S02]  /*33e0*/  IADD3 R36, P5, R32, UR25, RZ ;  /* 0x0000001920247c10 */ /* 0x000fe4000ffbe0ff */
[----:B------:R4:W-:Y:S01]  /*33f0*/  @P2 STG.E desc[UR22][R30.64], R101 ;  /* 0x000000651e002986 */ /* 0x0009e2000c101916 */
[----:B------:R-:W-:-:S06]  /*3400*/  IADD3.X R5, R5, UR8, RZ, P4, !PT ;  /* 0x0000000805057c10 */ /* 0x000fcc000a7fe4ff */
[----:B------:R-:W-:Y:S05]  /*3410*/  @!P1 BRA `(.L_x_53) ;  /* 0x0000000000049947 */ /* 0x000fea0003800000 */
[----:B------:R0:W5:Y:S02]  /*3420*/  LDG.E.LTC128B R38, desc[UR22][R4.64] ;  /* 0x0000001604267981 */ /* 0x000164000c1e1920 */
.L_x_53:
[----:B------:R-:W-:Y:S05]  /*3430*/  BSYNC B1 ;  /* 0x0000000000017941 */ /* 0x000fea0003800000 */
.L_x_52:
[----:B0----5:R-:W-:Y:S01]  /*3440*/  FMUL R4, R38, R15 ;  /* 0x0000000f26047220 */ /* 0x021fe20000400000 */
[----:B------:R-:W-:Y:S01]  /*3450*/  IADD3.X R37, R33, UR27, RZ, P5, !PT ;  /* 0x0000001b21257c10 */ /* 0x000fe2000affe4ff */
        /* <DEDUP_REMOVED lines=8> */
.L_x_55:
[----:B------:R-:W-:Y:S05]  /*34e0*/  BSYNC B1 ;  /* 0x0000000000017941 */ /* 0x000fea0003800000 */
.L_x_54:
[----:B-----5:R-:W-:Y:S01]  /*34f0*/  FMUL R32, R38, R15 ;  /* 0x0000000f26207220 */ /* 0x020fe20000400000 */
[----:B0-----:R-:W-:Y:S01]  /*3500*/  IADD3 R4, P5, R34, UR25, RZ ;  /* 0x0000001922047c10 */ /* 0x001fe2000ffbe0ff */
        /* <DEDUP_REMOVED lines=12> */
.L_x_57:
[----:B------:R-:W-:Y:S05]  /*35d0*/  BSYNC B1 ;  /* 0x0000000000017941 */ /* 0x000fea0003800000 */
.L_x_56:
[----:B0----5:R-:W-:Y:S01]  /*35e0*/  FMUL R4, R38, R15 ;  /* 0x0000000f26047220 */ /* 0x021fe20000400000 */
[----:B------:R-:W-:Y:S01]  /*35f0*/  IADD3.X R35, R29, UR12, RZ, P5, !PT ;  /* 0x0000000c1d237c10 */ /* 0x000fe2000affe4ff */
[----:B------:R-:W-:Y:S01]  /*3600*/  BSSY B1, `(.L_x_58) ;  /* 0x000000a000017945 */ /* 0x000fe20003800000 */
[----:B------:R-:W-:Y:S01]  /*3610*/  ISETP.GT.AND P2, PT, R40, RZ, P0 ;  /* 0x000000ff2800720c */ /* 0x000fe20000744270 */
[----:B------:R-:W-:Y:S01]  /*3620*/  FFMA R95, R95, R14, R4 ;  /* 0x0000000e5f5f7223 */ /* 0x000fe20000000004 */
[----:B------:R-:W-:Y:S01]  /*3630*/  IADD3 R4, P6, R24, UR9, RZ ;  /* 0x0000000918047c10 */ /* 0x000fe2000ffde0ff */
[----:B---3--:R-:W-:Y:S01]  /*3640*/  IMAD.MOV.U32 R42, RZ, RZ, R38 ;  /* 0x000000ffff2a7224 */ /* 0x008fe200078e0026 */
[----:B------:R-:W-:Y:S02]  /*3650*/  IADD3 R36, P5, R30, UR13, RZ ;  /* 0x0000000d1e247c10 */ /* 0x000fe4000ffbe0ff */
[----:B------:R0:W-:Y:S01]  /*3660*/  @P4 STG.E desc[UR22][R34.64], R95 ;  /* 0x0000005f22004986 */ /* 0x0001e2000c101916 */
[----:B------:R-:W-:-:S06]  /*3670*/  IADD3.X R5, R25, UR6, RZ, P6, !PT ;  /* 0x0000000619057c10 */ /* 0x000fcc000b7fe4ff */
[----:B------:R-:W-:Y:S05]  /*3680*/  @!P2 BRA `(.L_x_59) ;  /* 0x000000000004a947 */ /* 0x000fea0003800000 */
[----:B------:R3:W5:Y:S02]  /*3690*/  LDG.E.LTC128B R42, desc[UR22][R4.64] ;  /* 0x00000016042a7981 */ /* 0x000764000c1e1920 */
.L_x_59:
[----:B------:R-:W-:Y:S05]  /*36a0*/  BSYNC B1 ;  /* 0x0000000000017941 */ /* 0x000fea0003800000 */
.L_x_58:
[----:B-----5:R-:W-:Y:S01]  /*36b0*/  FMUL R38, R42, R15 ;  /* 0x0000000f2a267220 */ /* 0x020fe20000400000 */
[----:B------:R-:W-:Y:S01]  /*36c0*/  IADD3.X R37, R31, UR12, RZ, P5, !PT ;  /* 0x0000000c1f257c10 */ /* 0x000fe2000affe4ff */
[----:B------:R-:W-:Y:S01]  /*36d0*/  BSSY B1, `(.L_x_60) ;  /* 0x0000009000017945 */ /* 0x000fe20003800000 */
[----:B------:R-:W-:Y:S01]  /*36e0*/  ISETP.GT.AND P1, PT, R40, 0x8, P1 ;  /* 0x000000082800780c */ /* 0x000fe20000f24270 */
[----:B------:R-:W-:Y:S01]  /*36f0*/  FFMA R93, R93, R14, R38 ;  /* 0x0000000e5d5d7223 */ /* 0x000fe20000000026 */
[----:B------:R-:W-:Y:S02]  /*3700*/  IADD3 R26, P4, R26, UR7, RZ ;  /* 0x000000071a1a7c10 */ /* 0x000fe4000ff9e0ff */
[----:B------:R-:W-:Y:S02]  /*3710*/  IADD3 R38, P5, R28, UR25, RZ ;  /* 0x000000191c267c10 */ /* 0x000fe4000ffbe0ff */
[----:B------:R0:W-:Y:S01]  /*3720*/  @P2 STG.E desc[UR22][R36.64], R93 ;  /* 0x0000005d24002986 */ /* 0x0001e2000c101916 */
[----:B------:R-:W-:-:S06]  /*3730*/  IADD3.X R27, R27, UR8, RZ, P4, !PT ;  /* 0x000000081b1b7c10 */ /* 0x000fcc000a7fe4ff */
[----:B------:R-:W-:Y:S05]  /*3740*/  @!P1 BRA `(.L_x_61) ;  /* 0x0000000000049947 */ /* 0x000fea0003800000 */
[----:B------:R0:W5:Y:S02]  /*3750*/  LDG.E.LTC128B R42, desc[UR22][R26.64] ;  /* 0x000000161a2a7981 */ /* 0x000164000c1e1920 */
.L_x_61:
[----:B------:R-:W-:Y:S05]  /*3760*/  BSYNC B1 ;  /* 0x0000000000017941 */ /* 0x000fea0003800000 */
.L_x_60:
[----:B0----5:R-:W-:Y:S01]  /*3770*/  FMUL R26, R42, R15 ;  /* 0x0000000f2a1a7220 */ /* 0x021fe20000400000 */
[----:B------:R-:W-:Y:S01]  /*3780*/  IADD3.X R39, R29, UR27, RZ, P5, !PT ;  /* 0x0000001b1d277c10 */ /* 0x000fe2000affe4ff */
[----:B------:R-:W-:Y:S01]  /*3790*/  BSSY B1, `(.L_x_62) ;  /* 0x0000008000017945 */ /* 0x000fe20003800000 */
[----:B------:R-:W-:Y:S01]  /*37a0*/  ISETP.GT.AND P2, PT, R40, 0x8, P0 ;  /* 0x000000082800780c */ /* 0x000fe20000744270 */
[----:B------:R-:W-:Y:S01]  /*37b0*/  FFMA R91, R91, R14, R26 ;  /* 0x0000000e5b5b7223 */ /* 0x000fe2000000001a */
[----:B--2---:R-:W-:-:S04]  /*37c0*/  IADD3 R24, P0, R24, UR7, RZ ;  /* 0x0000000718187c10 */ /* 0x004fc8000ff1e0ff */
[----:B------:R0:W-:Y:S01]  /*37d0*/  @P1 STG.E desc[UR22][R38.64], R91 ;  /* 0x0000005b26001986 */ /* 0x0001e2000c101916 */
[----:B------:R-:W-:-:S06]  /*37e0*/  IADD3.X R25, R25, UR8, RZ, P0, !PT ;  /* 0x0000000819197c10 */ /* 0x000fcc00087fe4ff */
[----:B------:R-:W-:Y:S05]  /*37f0*/  @!P2 BRA `(.L_x_63) ;  /* 0x000000000004a947 */ /* 0x000fea0003800000 */
[----:B------:R2:W5:Y:S02]  /*3800*/  LDG.E.LTC128B R42, desc[UR22][R24.64] ;  /* 0x00000016182a7981 */ /* 0x000564000c1e1920 */
.L_x_63:
[----:B------:R-:W-:Y:S05]  /*3810*/  BSYNC B1 ;  /* 0x0000000000017941 */ /* 0x000fea0003800000 */
.L_x_62:
        /* <DEDUP_REMOVED lines=14> */
.L_x_65:
[----:B------:R-:W-:Y:S05]  /*3900*/  BSYNC B1 ;  /* 0x0000000000017941 */ /* 0x000fea0003800000 */
.L_x_64:
[----:B--2--5:R-:W-:Y:S01]  /*3910*/  FMUL R24, R42, R15 ;  /* 0x0000000f2a187220 */ /* 0x024fe20000400000 */
[----:B------:R-:W-:Y:S01]  /*3920*/  IADD3.X R29, R35, UR12, RZ, P5, !PT ;  /* 0x0000000c231d7c10 */ /* 0x000fe2000affe4ff */
[----:B------:R-:W-:Y:S01]  /*3930*/  BSSY B1, `(.L_x_66) ;  /* 0x0000009000017945 */ /* 0x000fe20003800000 */
[----:B------:R-:W-:Y:S01]  /*3940*/  ISETP.GT.AND P2, PT, R40, RZ, P0 ;  /* 0x000000ff2800720c */ /* 0x000fe20000744270 */
[----:B------:R-:W-:Y:S01]  /*3950*/  FFMA R87, R87, R14, R24 ;  /* 0x0000000e57577223 */ /* 0x000fe20000000018 */
[----:B------:R-:W-:Y:S02]  /*3960*/  IADD3 R24, P6, R4, UR9, RZ ;  /* 0x0000000904187c10 */ /* 0x000fe4000ffde0ff */
[----:B----4-:R-:W-:Y:S02]  /*3970*/  IADD3 R30, P5, R36, UR13, RZ ;  /* 0x0000000d241e7c10 */ /* 0x010fe4000ffbe0ff */
[----:B------:R2:W-:Y:S01]  /*3980*/  @P4 STG.E desc[UR22][R28.64], R87 ;  /* 0x000000571c004986 */ /* 0x0005e2000c101916 */
[----:B------:R-:W-:-:S06]  /*3990*/  IADD3.X R25, R5, UR6, RZ, P6, !PT ;  /* 0x0000000605197c10 */ /* 0x000fcc000b7fe4ff */
[----:B------:R-:W-:Y:S05]  /*39a0*/  @!P2 BRA `(.L_x_67) ;  /* 0x000000000004a947 */ /* 0x000fea0003800000 */
[----:B------:R4:W5:Y:S02]  /*39b0*/  LDG.E.LTC128B R42, desc[UR22][R24.64] ;  /* 0x00000016182a7981 */ /* 0x000964000c1e1920 */
.L_x_67:
[----:B------:R-:W-:Y:S05]  /*39c0*/  BSYNC B1 ;  /* 0x0000000000017941 */ /* 0x000fea0003800000 */
.L_x_66:
[----:B0----5:R-:W-:Y:S01]  /*39d0*/  FMUL R38, R42, R15 ;  /* 0x0000000f2a267220 */ /* 0x021fe20000400000 */
        /* <DEDUP_REMOVED lines=10> */
.L_x_69:
[----:B------:R-:W-:Y:S05]  /*3a80*/  BSYNC B1 ;  /* 0x0000000000017941 */ /* 0x000fea0003800000 */
.L_x_68:
[----:B0----5:R-:W-:Y:S01]  /*3a90*/  FMUL R32, R42, R15 ;  /* 0x0000000f2a207220 */ /* 0x021fe20000400000 */
[----:B------:R-:W-:Y:S01]  /*3aa0*/  IADD3.X R39, R35, UR27, RZ, P5, !PT ;  /* 0x0000001b23277c10 */ /* 0x000fe2000affe4ff */
[----:B------:R-:W-:Y:S01]  /*3ab0*/  BSSY B1, `(.L_x_70) ;  /* 0x0000008000017945 */ /* 0x000fe20003800000 */
[----:B------:R-:W-:Y:S01]  /*3ac0*/  ISETP.GT.AND P2, PT, R40, 0x8, P0 ;  /* 0x000000082800780c */ /* 0x000fe20000744270 */
[----:B------:R-:W-:Y:S01]  /*3ad0*/  FFMA R83, R83, R14, R32 ;  /* 0x0000000e53537223 */ /* 0x000fe20000000020 */
[----:B---3--:R-:W-:-:S04]  /*3ae0*/  IADD3 R4, P0, R4, UR7, RZ ;  /* 0x0000000704047c10 */ /* 0x008fc8000ff1e0ff */
[----:B------:R0:W-:Y:S01]  /*3af0*/  @P1 STG.E desc[UR22][R38.64], R83 ;  /* 0x0000005326001986 */ /* 0x0001e2000c101916 */
[----:B------:R-:W-:-:S06]  /*3b00*/  IADD3.X R5, R5, UR8, RZ, P0, !PT ;  /* 0x0000000805057c10 */ /* 0x000fcc00087fe4ff */
[----:B------:R-:W-:Y:S05]  /*3b10*/  @!P2 BRA `(.L_x_71) ;  /* 0x000000000004a947 */ /* 0x000fea0003800000 */
[----:B------:R3:W5:Y:S02]  /*3b20*/  LDG.E.LTC128B R42, desc[UR22][R4.64] ;  /* 0x00000016042a7981 */ /* 0x000764000c1e1920 */
.L_x_71:
[----:B------:R-:W-:Y:S05]  /*3b30*/  BSYNC B1 ;  /* 0x0000000000017941 */ /* 0x000fea0003800000 */
.L_x_70:
[----:B-----5:R-:W-:Y:S01]  /*3b40*/  FMUL R32, R42, R15 ;  /* 0x0000000f2a207220 */ /* 0x020fe20000400000 */
[----:B---3--:R-:W-:Y:S01]  /*3b50*/  IADD3 R4, P5, R36, UR25, RZ ;  /* 0x0000001924047c10 */ /* 0x008fe2000ffbe0ff */
        /* <DEDUP_REMOVED lines=12> */
.L_x_73:
[----:B------:R-:W-:Y:S05]  /*3c20*/  BSYNC B1 ;  /* 0x0000000000017941 */ /* 0x000fea0003800000 */
.L_x_72:
[----:B---3-5:R-:W-:Y:S01]  /*3c30*/  FMUL R4, R42, R15 ;  /* 0x0000000f2a047220 */ /* 0x028fe20000400000 */
[----:B------:R-:W-:Y:S01]  /*3c40*/  IADD3.X R35, R29, UR12, RZ, P5, !PT ;  /* 0x0000000c1d237c10 */ /* 0x000fe2000affe4ff */
        /* <DEDUP_REMOVED lines=9> */
.L_x_75:
[----:B------:R-:W-:Y:S05]  /*3ce0*/  BSYNC B1 ;  /* 0x0000000000017941 */ /* 0x000fea0003800000 */
.L_x_74:
        /* <DEDUP_REMOVED lines=11> */
.L_x_77:
[----:B------:R-:W-:Y:S05]  /*3da0*/  BSYNC B1 ;  /* 0x0000000000017941 */ /* 0x000fea0003800000 */
.L_x_76:
[----:B0----5:R-:W-:Y:S01]  /*3db0*/  FMUL R26, R42, R15 ;  /* 0x0000000f2a1a7220 */ /* 0x021fe20000400000 */
[----:B------:R-:W-:Y:S01]  /*3dc0*/  IADD3.X R39, R29, UR27, RZ, P5, !PT ;  /* 0x0000001b1d277c10 */ /* 0x000fe2000affe4ff */
[----:B------:R-:W-:Y:S01]  /*3dd0*/  BSSY B1, `(.L_x_78) ;  /* 0x0000008000017945 */ /* 0x000fe20003800000 */
[----:B------:R-:W-:Y:S01]  /*3de0*/  ISETP.GT.AND P0, PT, R40, 0x8, P0 ;  /* 0x000000082800780c */ /* 0x000fe20000704270 */
[----:B------:R-:W-:Y:S01]  /*3df0*/  FFMA R75, R75, R14, R26 ;  /* 0x0000000e4b4b7223 */ /* 0x000fe2000000001a */
[----:B----4-:R-:W-:-:S04]  /*3e00*/  IADD3 R24, P2, R24, UR7, RZ ;  /* 0x0000000718187c10 */ /* 0x010fc8000ff5e0ff */
[----:B------:R0:W-:Y:S01]  /*3e10*/  @P1 STG.E desc[UR22][R38.64], R75 ;  /* 0x0000004b26001986 */ /* 0x0001e2000c101916 */
[----:B------:R-:W-:-:S06]  /*3e20*/  IADD3.X R25, R25, UR8, RZ, P2, !PT ;  /* 0x0000000819197c10 */ /* 0x000fcc00097fe4ff */
[----:B------:R-:W-:Y:S05]  /*3e30*/  @!P0 BRA `(.L_x_79) ;  /* 0x0000000000048947 */ /* 0x000fea0003800000 */
[----:B------:R4:W5:Y:S02]  /*3e40*/  LDG.E.LTC128B R42, desc[UR22][R24.64] ;  /* 0x00000016182a7981 */ /* 0x000964000c1e1920 */
.L_x_79:
[----:B------:R-:W-:Y:S05]  /*3e50*/  BSYNC B1 ;  /* 0x0000000000017941 */ /* 0x000fea0003800000 */
.L_x_78:
[----:B-----5:R-:W-:Y:S01]  /*3e60*/  FMUL R26, R42, R15 ;  /* 0x0000000f2a1a7220 */ /* 0x020fe20000400000 */
[----:B----4-:R-:W-:Y:S01]  /*3e70*/  IADD3 R24, P2, R30, UR25, RZ ;  /* 0x000000191e187c10 */ /* 0x010fe2000ff5e0ff */
        /* <DEDUP_REMOVED lines=8> */
[----:B--2---:R-:W-:Y:S02]  /*3f00*/  IADD3 R28, P6, R34, UR13, RZ ;  /* 0x0000000d221c7c10 */ /* 0x004fe4000ffde0ff */
[----:B------:R-:W-:-:S05]  /*3f10*/  IADD3.X R27, R33, UR6, RZ, P2, !PT ;  /* 0x00000006211b7c10 */ /* 0x000fca00097fe4ff */
[----:B------:R-:W-:Y:S06]  /*3f20*/  @!P5 BRA `(.L_x_81) ;  /* 0x000000000004d947 */ /* 0x000fec0003800000 */
[----:B------:R2:W5:Y:S02]  /*3f30*/  LDG.E.LTC128B R42, desc[UR22][R26.64] ;  /* 0x000000161a2a7981 */ /* 0x000564000c1e1920 */
.L_x_81:
[----:B------:R-:W-:Y:S05]  /*3f40*/  BSYNC B1 ;  /* 0x0000000000017941 */ /* 0x000fea0003800000 */
.L_x_80:
[----:B----45:R-:W-:Y:S01]  /*3f50*/  FMUL R24, R42, R15 ;  /* 0x0000000f2a187220 */ /* 0x030fe20000400000 */
[----:B------:R-:W-:Y:S01]  /*3f60*/  IADD3.X R29, R35, UR12, RZ, P6, !PT ;  /* 0x0000000c231d7c10 */ /* 0x000fe2000b7fe4ff */
        /* <DEDUP_REMOVED lines=8> */
.L_x_83:
[----:B------:R-:W-:Y:S05]  /*3ff0*/  BSYNC B1 ;  /* 0x0000000000017941 */ /* 0x000fea0003800000 */
.L_x_82:
[----:B-----5:R-:W-:Y:S01]  /*4000*/  FMUL R30, R42, R15 ;  /* 0x0000000f2a1e7220 */ /* 0x020fe20000400000 */
[----:B------:R-:W-:Y:S01]  /*4010*/  IADD3 R24, P5, R36, UR13, RZ ;  /* 0x0000000d24187c10 */ /* 0x000fe2000ffbe0ff */
[----:B------:R-:W-:Y:S01]  /*4020*/  BSSY B1, `(.L_x_84) ;  /* 0x000000b000017945 */ /* 0x000fe20003800000 */
[----:B------:R-:W-:Y:S01]  /*4030*/  ISETP.GT.AND P4, PT, R40, 0x8, P4 ;  /* 0x000000082800780c */ /* 0x000fe20002784270 */
[----:B------:R-:W-:Y:S01]  /*4040*/  FFMA R69, R69, R14, R30 ;  /* 0x0000000e45457223 */ /* 0x000fe2000000001e */
[----:B------:R-:W-:Y:S02]  /*4050*/  IADD3.X R25, R37, UR12, RZ, P5, !PT ;  /* 0x0000000c25197c10 */ /* 0x000fe4000affe4ff */
[----:B------:R-:W-:Y:S02]  /*4060*/  IADD3 R30, P6, R32, UR7, RZ ;  /* 0x00000007201e7c10 */ /* 0x000fe4000ffde0ff */
[----:B------:R-:W-:Y:S01]  /*4070*/  ISETP.GT.AND P0, PT, R0, 0x38, PT ;  /* 0x000000380000780c */ /* 0x000fe20003f04270 */
[----:B------:R1:W-:Y:S01]  /*4080*/  @P2 STG.E desc[UR22][R24.64], R69 ;  /* 0x0000004518002986 */ /* 0x0003e2000c101916 */
[----:B0-----:R-:W-:-:S02]  /*4090*/  IADD3 R38, P5, R34, UR25, RZ ;  /* 0x0000001922267c10 */ /* 0x001fc4000ffbe0ff */
[----:B------:R-:W-:-:S03]  /*40a0*/  IADD3.X R31, R33, UR8, RZ, P6, !PT ;  /* 0x00000008211f7c10 */ /* 0x000fc6000b7fe4ff */
[----:B------:R-:W-:Y:S08]  /*40b0*/  @!P4 BRA `(.L_x_85) ;  /* 0x000000000004c947 */ /* 0x000ff00003800000 */
[----:B------:R0:W5:Y:S02]  /*40c0*/  LDG.E.LTC128B R42, desc[UR22][R30.64] ;  /* 0x000000161e2a7981 */ /* 0x000164000c1e1920 */
.L_x_85:
[----:B------:R-:W-:Y:S05]  /*40d0*/  BSYNC B1 ;  /* 0x0000000000017941 */ /* 0x000fea0003800000 */
.L_x_84:
[----:B0----5:R-:W-:Y:S01]  /*40e0*/  FMUL R30, R42, R15 ;  /* 0x0000000f2a1e7220 */ /* 0x021fe20000400000 */
[----:B------:R-:W-:Y:S01]  /*40f0*/  IADD3.X R39, R35, UR27, RZ, P5, !PT ;  /* 0x0000001b23277c10 */ /* 0x000fe2000affe4ff */
[----:B------:R-:W-:Y:S01]  /*4100*/  BSSY B1, `(.L_x_86) ;  /* 0x0000009000017945 */ /* 0x000fe20003800000 */
[----:B------:R-:W-:Y:S01]  /*4110*/  ISETP.GT.AND P1, PT, R40, 0x8, P1 ;  /* 0x000000082800780c */ /* 0x000fe20000f24270 */
[----:B------:R-:W-:Y:S01]  /*4120*/  FFMA R67, R67, R14, R30 ;  /* 0x0000000e43437223 */ /* 0x000fe2000000001e */
[----:B------:R-:W-:Y:S02]  /*4130*/  IADD3 R4, P5, R4, UR7, RZ ;  /* 0x0000000704047c10 */ /* 0x000fe4000ffbe0ff */
[----:B------:R-:W-:Y:S02]  /*4140*/  ISETP.GT.AND P2, PT, R0, 0x39, PT ;  /* 0x000000390000780c */ /* 0x000fe40003f44270 */
[----:B------:R0:W-:Y:S01]  /*4150*/  @P4 STG.E desc[UR22][R38.64], R67 ;  /* 0x0000004326004986 */ /* 0x0001e2000c101916 */
[----:B------:R-:W-:-:S06]  /*4160*/  IADD3.X R5, R5, UR8, RZ, P5, !PT ;  /* 0x0000000805057c10 */ /* 0x000fcc000affe4ff */
[----:B------:R-:W-:Y:S05]  /*4170*/  @!P1 BRA `(.L_x_87) ;  /* 0x0000000000049947 */ /* 0x000fea0003800000 */
[----:B------:R0:W5:Y:S02]  /*4180*/  LDG.E.LTC128B R42, desc[UR22][R4.64] ;  /* 0x00000016042a7981 */ /* 0x000164000c1e1920 */
.L_x_87:
[----:B------:R-:W-:Y:S05]  /*4190*/  BSYNC B1 ;  /* 0x0000000000017941 */ /* 0x000fea0003800000 */
.L_x_86:
[----:B0-----:R-:W-:Y:S01]  /*41a0*/  IADD3 R4, P6, R36, UR25, RZ ;  /* 0x0000001924047c10 */ /* 0x001fe2000ffde0ff */
[----:B-----5:R-:W-:Y:S01]  /*41b0*/  FMUL R0, R42, R15 ;  /* 0x0000000f2a007220 */ /* 0x020fe20000400000 */
[----:B------:R-:W-:Y:S01]  /*41c0*/  ISETP.GT.AND P4, PT, R40, RZ, P0 ;  /* 0x000000ff2800720c */ /* 0x000fe20000784270 */
[----:B------:R-:W-:Y:S01]  /*41d0*/  BSSY B1, `(.L_x_88) ;  /* 0x0000009000017945 */ /* 0x000fe20003800000 */
[----:B------:R-:W-:Y:S01]  /*41e0*/  IADD3.X R5, R37, UR27, RZ, P6, !PT ;  /* 0x0000001b25057c10 */ /* 0x000fe2000b7fe4ff */
[----:B------:R-:W-:Y:S01]  /*41f0*/  FFMA R65, R65, R14, R0 ;  /* 0x0000000e41417223 */ /* 0x000fe20000000000 */
[----:B------:R-:W-:-:S04]  /*4200*/  IADD3 R30, P5, R28, UR13, RZ ;  /* 0x0000000d1c1e7c10 */ /* 0x000fc8000ffbe0ff */
[----:B------:R0:W-:Y:S05]  /*4210*/  @P1 STG.E desc[UR22][R4.64], R65 ;  /* 0x0000004104001986 */ /* 0x0001ea000c101916 */
[----:B------:R-:W-:Y:S05]  /*4220*/  @!P4 BRA `(.L_x_89) ;  /* 0x00000000000cc947 */ /* 0x000fea0003800000 */
[----:B0-----:R-:W-:-:S04]  /*4230*/  IADD3 R4, P1, R26, UR9, RZ ;  /* 0x000000091a047c10 */ /* 0x001fc8000ff3e0ff */
[----:B------:R-:W-:-:S05]  /*4240*/  IADD3.X R5, R27, UR6, RZ, P1, !PT ;  /* 0x000000061b057c10 */ /* 0x000fca0008ffe4ff */
[----:B------:R0:W5:Y:S04]  /*4250*/  LDG.E.LTC128B R42, desc[UR22][R4.64] ;  /* 0x00000016042a7981 */ /* 0x000168000c1e1920 */
.L_x_89:
[----:B------:R-:W-:Y:S05]  /*4260*/  BSYNC B1 ;  /* 0x0000000000017941 */ /* 0x000fea0003800000 */
.L_x_88:
[----:B-----5:R-:W-:Y:S01]  /*4270*/  FMUL R0, R42, R15 ;  /* 0x0000000f2a007220 */ /* 0x020fe20000400000 */
[----:B------:R-:W-:Y:S01]  /*4280*/  IADD3.X R31, R29, UR12, RZ, P5, !PT ;  /* 0x0000000c1d1f7c10 */ /* 0x000fe2000affe4ff */
[----:B------:R-:W-:Y:S01]  /*4290*/  BSSY B1, `(.L_x_90) ;  /* 0x0000009000017945 */ /* 0x000fe20003800000 */
[----:B------:R-:W-:Y:S01]  /*42a0*/  ISETP.GT.AND P1, PT, R40, RZ, P2 ;  /* 0x000000ff2800720c */ /* 0x000fe20001724270 */
[----:B------:R-:W-:Y:S01]  /*42b0*/  FFMA R63, R63, R14, R0 ;  /* 0x0000000e3f3f7223 */ /* 0x000fe20000000000 */
[----:B0-----:R-:W-:Y:S02]  /*42c0*/  IADD3 R4, P6, R44, UR9, RZ ;  /* 0x000000092c047c10 */ /* 0x001fe4000ffde0ff */
[----:B------:R-:W-:Y:S02]  /*42d0*/  IADD3 R32, P5, R24, UR13, RZ ;  /* 0x0000000d18207c10 */ /* 0x000fe4000ffbe0ff */
[----:B------:R0:W-:Y:S01]  /*42e0*/  @P4 STG.E desc[UR22][R30.64], R63 ;  /* 0x0000003f1e004986 */ /* 0x0001e2000c101916 */
[----:B------:R-:W-:-:S06]  /*42f0*/  IADD3.X R5, R45, UR6, RZ, P6, !PT ;  /* 0x000000062d057c10 */ /* 0x000fcc000b7fe4ff */
[----:B------:R-:W-:Y:S05]  /*4300*/  @!P1 BRA `(.L_x_91) ;  /* 0x0000000000049947 */ /* 0x000fea0003800000 */
[----:B------:R0:W5:Y:S02]  /*4310*/  LDG.E.LTC128B R42, desc[UR22][R4.64] ;  /* 0x00000016042a7981 */ /* 0x000164000c1e1920 */
.L_x_91:
[----:B------:R-:W-:Y:S05]  /*4320*/  BSYNC B1 ;  /* 0x0000000000017941 */ /* 0x000fea0003800000 */
.L_x_90:
[----:B-----5:R-:W-:Y:S01]  /*4330*/  FMUL R0, R42, R15 ;  /* 0x0000000f2a007220 */ /* 0x020fe20000400000 */
[----:B------:R-:W-:Y:S01]  /*4340*/  IADD3.X R33, R25, UR12, RZ, P5, !PT ;  /* 0x0000000c19217c10 */ /* 0x000fe2000affe4ff */
[----:B------:R-:W-:Y:S01]  /*4350*/  BSSY B1, `(.L_x_92) ;  /* 0x0000009000017945 */ /* 0x000fe20003800000 */
[----:B------:R-:W-:Y:S01]  /*4360*/  ISETP.GT.AND P0, PT, R40, 0x8, P0 ;  /* 0x000000082800780c */ /* 0x000fe20000704270 */
[----:B------:R-:W-:Y:S01]  /*4370*/  FFMA R61, R61, R14, R0 ;  /* 0x0000000e3d3d7223 */ /* 0x000fe20000000000 */
[----:B0-----:R-:W-:Y:S02]  /*4380*/  IADD3 R4, P4, R26, UR7, RZ ;  /* 0x000000071a047c10 */ /* 0x001fe4000ff9e0ff */
[----:B------:R-:W-:Y:S02]  /*4390*/  IADD3 R30, P5, R28, UR25, RZ ;  /* 0x000000191c1e7c10 */ /* 0x000fe4000ffbe0ff */
[----:B------:R0:W-:Y:S01]  /*43a0*/  @P1 STG.E desc[UR22][R32.64], R61 ;  /* 0x0000003d20001986 */ /* 0x0001e2000c101916 */
[----:B------:R-:W-:-:S06]  /*43b0*/  IADD3.X R5, R27, UR8, RZ, P4, !PT ;  /* 0x000000081b057c10 */ /* 0x000fcc000a7fe4ff */
[----:B------:R-:W-:Y:S05]  /*43c0*/  @!P0 BRA `(.L_x_93) ;  /* 0x0000000000048947 */ /* 0x000fea0003800000 */
[----:B------:R0:W5:Y:S02]  /*43d0*/  LDG.E.LTC128B R42, desc[UR22][R4.64] ;  /* 0x00000016042a7981 */ /* 0x000164000c1e1920 */
.L_x_93:
[----:B------:R-:W-:Y:S05]  /*43e0*/  BSYNC B1 ;  /* 0x0000000000017941 */ /* 0x000fea0003800000 */
.L_x_92:
[----:B------:R-:W-:Y:S01]  /*43f0*/  ISETP.GT.AND P2, PT, R40, 0x8, P2 ;  /* 0x000000082800780c */ /* 0x000fe20001744270 */
[----:B-----5:R-:W-:Y:S01]  /*4400*/  FMUL R0, R42, R15 ;  /* 0x0000000f2a007220 */ /* 0x020fe20000400000 */
[----:B------:R-:W-:Y:S01]  /*4410*/  IADD3.X R31, R29, UR27, RZ, P5, !PT ;  /* 0x0000001b1d1f7c10 */ /* 0x000fe2000affe4ff */
[----:B------:R-:W-:Y:S02]  /*4420*/  BSSY B1, `(.L_x_94) ;  /* 0x0000007000017945 */ /* 0x000fe40003800000 */
[----:B------:R-:W-:-:S05]  /*4430*/  FFMA R59, R59, R14, R0 ;  /* 0x0000000e3b3b7223 */ /* 0x000fca0000000000 */
[----:B------:R1:W-:Y:S01]  /*4440*/  @P0 STG.E desc[UR22][R30.64], R59 ;  /* 0x0000003b1e000986 */ /* 0x0003e2000c101916 */
[----:B0-----:R-:W-:-:S04]  /*4450*/  IADD3 R4, P0, R44, UR7, RZ ;  /* 0x000000072c047c10 */ /* 0x001fc8000ff1e0ff */
[----:B------:R-:W-:Y:S01]  /*4460*/  IADD3.X R5, R45, UR8, RZ, P0, !PT ;  /* 0x000000082d057c10 */ /* 0x000fe200087fe4ff */
[----:B------:R-:W-:Y:S08]  /*4470*/  @!P2 BRA `(.L_x_95) ;  /* 0x000000000004a947 */ /* 0x000ff00003800000 */
[----:B------:R0:W5:Y:S02]  /*4480*/  LDG.E.LTC128B R42, desc[UR22][R4.64] ;  /* 0x00000016042a7981 */ /* 0x000164000c1e1920 */
.L_x_95:
[----:B------:R-:W-:Y:S05]  /*4490*/  BSYNC B1 ;  /* 0x0000000000017941 */ /* 0x000fea0003800000 */
.L_x_94:
[----:B------:R-:W-:Y:S05]  /*44a0*/  @!P2 BRA `(.L_x_96) ;  /* 0x0000000800c4a947 */ /* 0x000fea0003800000 */
[----:B0-----:R-:W-:Y:S01]  /*44b0*/  IADD3 R4, P0, R24, UR25, RZ ;  /* 0x0000001918047c10 */ /* 0x001fe2000ff1e0ff */
[----:B-----5:R-:W-:-:S03]  /*44c0*/  FMUL R42, R42, R15 ;  /* 0x0000000f2a2a7220 */ /* 0x020fc60000400000 */
[----:B------:R-:W-:Y:S01]  /*44d0*/  IADD3.X R5, R25, UR27, RZ, P0, !PT ;  /* 0x0000001b19057c10 */ /* 0x000fe200087fe4ff */
[----:B------:R-:W-:-:S05]  /*44e0*/  FFMA R57, R57, R14, R42 ;  /* 0x0000000e39397223 */ /* 0x000fca000000002a */
[----:B------:R0:W-:Y:S01]  /*44f0*/  STG.E desc[UR22][R4.64], R57 ;  /* 0x0000003904007986 */ /* 0x0001e2000c101916 */
[----:B------:R-:W-:Y:S05]  /*4500*/  BRA `(.L_x_96) ;  /* 0x0000000800ac7947 */ /* 0x000fea0003800000 */
.L_x_33:
[----:B------:R-:W-:Y:S01]  /*4510*/  ISETP.GT.AND P2, PT, R0, 0x1, PT ;  /* 0x000000010000780c */ /* 0x000fe20003f44270 */
[----:B------:R-:W-:Y:S01]  /*4520*/  ULDC.64 UR6, c[0x0][0x6c0] ;  /* 0x0001b00000067ab9 */ /* 0x000fe20000000a00 */
[----:B------:R-:W-:Y:S01]  /*4530*/  ISETP.GT.AND P1, PT, R40, 0x8, P1 ;  /* 0x000000082800780c */ /* 0x000fe20000f24270 */
[-C--:B--2---:R-:W-:Y:S01]  /*4540*/  FMUL R113, R113, R14.reuse ;  /* 0x0000000e71717220 */ /* 0x084fe20000400000 */
[----:B------:R-:W-:Y:S01]  /*4550*/  LEA R4, P5, R38, UR6, 0x2 ;  /* 0x0000000626047c11 */ /* 0x000fe2000f8a10ff */
[-C--:B------:R-:W-:Y:S01]  /*4560*/  FMUL R29, R64, R14.reuse ;  /* 0x0000000e401d7220 */ /* 0x080fe20000400000 */
[----:B------:R-:W-:Y:S01]  /*4570*/  ISETP.GT.AND P4, PT, R40, RZ, P2 ;  /* 0x000000ff2800720c */ /* 0x000fe20001784270 */
[-C--:B------:R-:W-:Y:S01]  /*4580*/  FMUL R111, R111, R14.reuse ;  /* 0x0000000e6f6f7220 */ /* 0x080fe20000400000 */
[----:B------:R-:W-:Y:S01]  /*4590*/  LEA.HI.X R5, R38, UR7, R45, 0x2, P5 ;  /* 0x0000000726057c11 */ /* 0x000fe2000a8f142d */
[----:B------:R-:W-:Y:S01]  /*45a0*/  FMUL R31, R62, R14 ;  /* 0x0000000e3e1f7220 */ /* 0x000fe20000400000 */
[----:B------:R-:W-:Y:S01]  /*45b0*/  LEA R24, P5, R46, R4, 0x2 ;  /* 0x000000042e187211 */ /* 0x000fe200078a10ff */
[-C--:B------:R-:W-:Y:S01]  /*45c0*/  FMUL R109, R109, R14.reuse ;  /* 0x0000000e6d6d7220 */ /* 0x080fe20000400000 */
[----:B------:R-:W-:Y:S01]  /*45d0*/  ISETP.GT.AND P2, PT, R40, 0x8, P2 ;  /* 0x000000082800780c */ /* 0x000fe20001744270 */
[----:B------:R-:W-:Y:S01]  /*45e0*/  @P0 STG.E desc[UR22][R4.64], R113 ;  /* 0x0000007104000986 */ /* 0x000fe2000c101916 */
[----:B------:R-:W-:Y:S01]  /*45f0*/  LEA.HI.X R25, R46, R5, R47, 0x2, P5 ;  /* 0x000000052e197211 */ /* 0x000fe200028f142f */
[-C--:B------:R-:W-:Y:S01]  /*4600*/  FMUL R33, R60, R14.reuse ;  /* 0x0000000e3c217220 */ /* 0x080fe20000400000 */
[----:B------:R-:W-:Y:S01]  /*4610*/  ISETP.GT.AND P0, PT, R0, 0x8, PT ;  /* 0x000000080000780c */ /* 0x000fe20003f04270 */
[-C--:B------:R-:W-:Y:S01]  /*4620*/  FMUL R107, R107, R14.reuse ;  /* 0x0000000e6b6b7220 */ /* 0x080fe20000400000 */
[----:B------:R-:W-:Y:S01]  /*4630*/  IADD3 R26, P6, R4, UR13, RZ ;  /* 0x0000000d041a7c10 */ /* 0x000fe2000ffde0ff */
[----:B------:R0:W-:Y:S01]  /*4640*/  @P4 STG.E desc[UR22][R24.64], R29 ;  /* 0x0000001d18004986 */ /* 0x0001e2000c101916 */
[----:B------:R-:W-:Y:S01]  /*4650*/  ISETP.GT.AND P5, PT, R40, RZ, P0 ;  /* 0x000000ff2800720c */ /* 0x000fe200007a4270 */
[-C--:B------:R-:W-:Y:S01]  /*4660*/  FMUL R105, R105, R14.reuse ;  /* 0x0000000e69697220 */ /* 0x080fe20000400000 */
[----:B------:R-:W-:Y:S01]  /*4670*/  IADD3.X R27, R5, UR12, RZ, P6, !PT ;  /* 0x0000000c051b7c10 */ /* 0x000fe2000b7fe4ff */
[----:B------:R2:W-:Y:S01]  /*4680*/  @P1 STG.E desc[UR22][R4.64+0x20], R111 ;  /* 0x0000206f04001986 */ /* 0x0005e2000c101916 */
[----:B------:R-:W-:Y:S01]  /*4690*/  ISETP.GT.AND P1, PT, R0, 0x9, PT ;  /* 0x000000090000780c */ /* 0x000fe20003f24270 */
[-C--:B------:R-:W-:Y:S01]  /*46a0*/  FMUL R103, R103, R14.reuse ;  /* 0x0000000e67677220 */ /* 0x080fe20000400000 */
[C---:B------:R-:W-:Y:S01]  /*46b0*/  ISETP.GT.AND P0, PT, R40.reuse, 0x8, P0 ;  /* 0x000000082800780c */ /* 0x040fe20000704270 */
[----:B------:R3:W-:Y:S01]  /*46c0*/  @P2 STG.E desc[UR22][R24.64+0x20], R31 ;  /* 0x0000201f18002986 */ /* 0x0007e2000c101916 */
[----:B------:R-:W-:Y:S01]  /*46d0*/  ISETP.GT.AND P4, PT, R40, RZ, P1 ;  /* 0x000000ff2800720c */ /* 0x000fe20000f84270 */
[-C--:B------:R-:W-:Y:S01]  /*46e0*/  FMUL R101, R101, R14.reuse ;  /* 0x0000000e65657220 */ /* 0x080fe20000400000 */
[----:B------:R-:W-:Y:S01]  /*46f0*/  IADD3 R28, P2, R24, UR13, RZ ;  /* 0x0000000d181c7c10 */ /* 0x000fe2000ff5e0ff */
[-C--:B------:R-:W-:Y:S01]  /*4700*/  FMUL R99, R99, R14.reuse ;  /* 0x0000000e63637220 */ /* 0x080fe20000400000 */
[----:B------:R-:W-:Y:S01]  /*4710*/  ISETP.GT.AND P1, PT, R40, 0x8, P1 ;  /* 0x000000082800780c */ /* 0x000fe20000f24270 */
[----:B------:R-:W-:Y:S01]  /*4720*/  @P5 STG.E desc[UR22][R26.64], R109 ;  /* 0x0000006d1a005986 */ /* 0x000fe2000c101916 */
[----:B0-----:R-:W-:Y:S01]  /*4730*/  IADD3.X R29, R25, UR12, RZ, P2, !PT ;  /* 0x0000000c191d7c10 */ /* 0x001fe200097fe4ff */
[-C--:B------:R-:W-:Y:S01]  /*4740*/  FMUL R97, R97, R14.reuse ;  /* 0x0000000e61617220 */ /* 0x080fe20000400000 */
[----:B--2---:R-:W-:Y:S01]  /*4750*/  IADD3 R4, P5, R4, UR25, RZ ;  /* 0x0000001904047c10 */ /* 0x004fe2000ffbe0ff */
[-C--:B------:R-:W-:Y:S01]  /*4760*/  FMUL R95, R95, R14.reuse ;  /* 0x0000000e5f5f7220 */ /* 0x080fe20000400000 */
[----:B------:R-:W-:Y:S01]  /*4770*/  ISETP.GT.AND P2, PT, R0, 0x10, PT ;  /* 0x000000100000780c */ /* 0x000fe20003f44270 */
[-C--:B------:R-:W-:Y:S01]  /*4780*/  FMUL R93, R93, R14.reuse ;  /* 0x0000000e5d5d7220 */ /* 0x080fe20000400000 */
[----:B------:R-:W-:Y:S01]  /*4790*/  IADD3.X R5, R5, UR27, RZ, P5, !PT ;  /* 0x0000001b05057c10 */ /* 0x000fe2000affe4ff */
[----:B------:R-:W-:Y:S01]  /*47a0*/  @P4 STG.E desc[UR22][R28.64], R33 ;  /* 0x000000211c004986 */ /* 0x000fe2000c101916 */
[----:B------:R-:W-:Y:S01]  /*47b0*/  ISETP.GT.AND P5, PT, R40, RZ, P2 ;  /* 0x000000ff2800720c */ /* 0x000fe200017a4270 */
[-C--:B------:R-:W-:Y:S01]  /*47c0*/  FMUL R91, R91, R14.reuse ;  /* 0x0000000e5b5b7220 */ /* 0x080fe20000400000 */
[----:B---3--:R-:W-:Y:S01]  /*47d0*/  IADD3 R24, P4, R24, UR25, RZ ;  /* 0x0000001918187c10 */ /* 0x008fe2000ff9e0ff */
[----:B------:R0:W-:Y:S01]  /*47e0*/  @P0 STG.E desc[UR22][R4.64], R107 ;  /* 0x0000006b04000986 */ /* 0x0001e2000c101916 */
[----:B------:R-:W-:Y:S01]  /*47f0*/  ISETP.GT.AND P0, PT, R0, 0x11, PT ;  /* 0x000000110000780c */ /* 0x000fe20003f04270 */
[-C--:B------:R-:W-:Y:S01]  /*4800*/  FMUL R89, R89, R14.reuse ;  /* 0x0000000e59597220 */ /* 0x080fe20000400000 */
[----:B------:R-:W-:Y:S01]  /*4810*/  IADD3 R30, P6, R26, UR13, RZ ;  /* 0x0000000d1a1e7c10 */ /* 0x000fe2000ffde0ff */
[-C--:B------:R-:W-:Y:S01]  /*4820*/  FMUL R87, R87, R14.reuse ;  /* 0x0000000e57577220 */ /* 0x080fe20000400000 */
[----:B------:R-:W-:Y:S01]  /*4830*/  IADD3.X R25, R25, UR27, RZ, P4, !PT ;  /* 0x0000001b19197c10 */ /* 0x000fe2000a7fe4ff */
[-C--:B------:R-:W-:Y:S01]  /*4840*/  FMUL R85, R85, R14.reuse ;  /* 0x0000000e55557220 */ /* 0x080fe20000400000 */
[C---:B------:R-:W-:Y:S01]  /*4850*/  ISETP.GT.AND P4, PT, R40.reuse, RZ, P0 ;  /* 0x000000ff2800720c */ /* 0x040fe20000784270 */
[-C--:B------:R-:W-:Y:S01]  /*4860*/  FMUL R83, R83, R14.reuse ;  /* 0x0000000e53537220 */ /* 0x080fe20000400000 */
[----:B------:R-:W-:Y:S01]  /*4870*/  IADD3.X R31, R27, UR12, RZ, P6, !PT ;  /* 0x0000000c1b1f7c10 */ /* 0x000fe2000b7fe4ff */
[----:B------:R2:W-:Y:S01]  /*4880*/  @P1 STG.E desc[UR22][R24.64], R105 ;  /* 0x0000006918001986 */ /* 0x0005e2000c101916 */
[----:B------:R-:W-:Y:S01]  /*4890*/  ISETP.GT.AND P1, PT, R40, 0x8, P2 ;  /* 0x000000082800780c */ /* 0x000fe20001724270 */
[-C--:B------:R-:W-:Y:S01]  /*48a0*/  FMUL R81, R81, R14.reuse ;  /* 0x0000000e51517220 */ /* 0x080fe20000400000 */
[----:B------:R-:W-:Y:S01]  /*48b0*/  IADD3 R32, P2, R28, UR13, RZ ;  /* 0x0000000d1c207c10 */ /* 0x000fe2000ff5e0ff */
[----:B------:R-:W-:Y:S01]  /*48c0*/  @P5 STG.E desc[UR22][R30.64], R103 ;  /* 0x000000671e005986 */ /* 0x000fe2000c101916 */
[----:B0-----:R-:W-:Y:S01]  /*48d0*/  IADD3 R4, P5, R26, UR25, RZ ;  /* 0x000000191a047c10 */ /* 0x001fe2000ffbe0ff */
[-C--:B------:R-:W-:Y:S01]  /*48e0*/  FMUL R79, R79, R14.reuse ;  /* 0x0000000e4f4f7220 */ /* 0x080fe20000400000 */
[----:B------:R-:W-:Y:S01]  /*48f0*/  IADD3.X R33, R29, UR12, RZ, P2, !PT ;  /* 0x0000000c1d217c10 */ /* 0x000fe200097fe4ff */
[-C--:B------:R-:W-:Y:S01]  /*4900*/  FMUL R77, R77, R14.reuse ;  /* 0x0000000e4d4d7220 */ /* 0x080fe20000400000 */
[----:B------:R-:W-:Y:S01]  /*4910*/  ISETP.GT.AND P2, PT, R0, 0x18, PT ;  /* 0x000000180000780c */ /* 0x000fe20003f44270 */
[-C--:B------:R-:W-:Y:S01]  /*4920*/  FMUL R75, R75, R14.reuse ;  /* 0x0000000e4b4b7220 */ /* 0x080fe20000400000 */
[C---:B------:R-:W-:Y:S01]  /*4930*/  ISETP.GT.AND P0, PT, R40.reuse, 0x8, P0 ;  /* 0x000000082800780c */ /* 0x040fe20000704270 */
[----:B------:R-:W-:Y:S01]  /*4940*/  @P4 STG.E desc[UR22][R32.64], R101 ;  /* 0x0000006520004986 */ /* 0x000fe2000c101916 */
[----:B------:R-:W-:Y:S01]  /*4950*/  IADD3.X R5, R27, UR27, RZ, P5, !PT ;  /* 0x0000001b1b057c10 */ /* 0x000fe2000affe4ff */
[-C--:B------:R-:W-:Y:S01]  /*4960*/  FMUL R73, R73, R14.reuse ;  /* 0x0000000e49497220 */ /* 0x080fe20000400000 */
[----:B------:R-:W-:Y:S01]  /*4970*/  ISETP.GT.AND P5, PT, R40, RZ, P2 ;  /* 0x000000ff2800720c */ /* 0x000fe200017a4270 */
[-C--:B------:R-:W-:Y:S01]  /*4980*/  FMUL R71, R71, R14.reuse ;  /* 0x0000000e47477220 */ /* 0x080fe20000400000 */
[----:B--2---:R-:W-:Y:S01]  /*4990*/  IADD3 R24, P4, R28, UR25, RZ ;  /* 0x000000191c187c10 */ /* 0x004fe2000ff9e0ff */
        /* <DEDUP_REMOVED lines=18> */
[----:B------:R-:W-:Y:S01]  /*4ac0*/  FMUL R57, R57, R14 ;  /* 0x0000000e39397220 */ /* 0x000fe20000400000 */
[----:B------:R-:W-:-:S02]  /*4ad0*/  ISETP.GT.AND P0, PT, R0, 0x20, PT ;  /* 0x000000200000780c */ /* 0x000fc40003f04270 */
[C---:B------:R-:W-:Y:S01]  /*4ae0*/  ISETP.GT.AND P1, PT, R40.reuse, 0x8, P1 ;  /* 0x000000082800780c */ /* 0x040fe20000f24270 */
[----:B------:R-:W-:Y:S01]  /*4af0*/  @P4 STG.E desc[UR22][R28.64], R93 ;  /* 0x0000005d1c004986 */ /* 0x000fe2000c101916 */
[----:B------:R-:W-:Y:S02]  /*4b00*/  IADD3.X R5, R31, UR27, RZ, P5, !PT ;  /* 0x0000001b1f057c10 */ /* 0x000fe4000affe4ff */
[----:B------:R-:W-:Y:S02]  /*4b10*/  ISETP.GT.AND P4, PT, R40, RZ, P0 ;  /* 0x000000ff2800720c */ /* 0x000fe40000784270 */
[----:B--2---:R-:W-:Y:S01]  /*4b20*/  IADD3 R24, P5, R32, UR25, RZ ;  /* 0x0000001920187c10 */ /* 0x004fe2000ffbe0ff */
[----:B------:R0:W-:Y:S01]  /*4b30*/  @P2 STG.E desc[UR22][R4.64], R91 ;  /* 0x0000005b04002986 */ /* 0x0001e2000c101916 */
[----:B------:R-:W-:Y:S02]  /*4b40*/  ISETP.GT.AND P2, PT, R0, 0x21, PT ;  /* 0x000000210000780c */ /* 0x000fe40003f44270 */
[----:B------:R-:W-:-:S02]  /*4b50*/  IADD3 R30, P6, R26, UR13, RZ ;  /* 0x0000000d1a1e7c10 */ /* 0x000fc4000ffde0ff */
[----:B------:R-:W-:Y:S02]  /*4b60*/  IADD3.X R25, R33, UR27, RZ, P5, !PT ;  /* 0x0000001b21197c10 */ /* 0x000fe4000affe4ff */
[C---:B------:R-:W-:Y:S02]  /*4b70*/  ISETP.GT.AND P5, PT, R40.reuse, RZ, P2 ;  /* 0x000000ff2800720c */ /* 0x040fe400017a4270 */
[----:B------:R-:W-:Y:S01]  /*4b80*/  IADD3.X R31, R27, UR12, RZ, P6, !PT ;  /* 0x0000000c1b1f7c10 */ /* 0x000fe2000b7fe4ff */
[----:B------:R2:W-:Y:S01]  /*4b90*/  @P1 STG.E desc[UR22][R24.64], R89 ;  /* 0x0000005918001986 */ /* 0x0005e2000c101916 */
[----:B------:R-:W-:Y:S02]  /*4ba0*/  ISETP.GT.AND P0, PT, R40, 0x8, P0 ;  /* 0x000000082800780c */ /* 0x000fe40000704270 */
[----:B------:R-:W-:Y:S01]  /*4bb0*/  IADD3 R32, P1, R28, UR13, RZ ;  /* 0x0000000d1c207c10 */ /* 0x000fe2000ff3e0ff */
[----:B------:R-:W-:Y:S01]  /*4bc0*/  @P4 STG.E desc[UR22][R30.64], R87 ;  /* 0x000000571e004986 */ /* 0x000fe2000c101916 */
[----:B0-----:R-:W-:-:S02]  /*4bd0*/  IADD3 R4, P4, R26, UR25, RZ ;  /* 0x000000191a047c10 */ /* 0x001fc4000ff9e0ff */
[----:B------:R-:W-:Y:S02]  /*4be0*/  IADD3.X R33, R29, UR12, RZ, P1, !PT ;  /* 0x0000000c1d217c10 */ /* 0x000fe40008ffe4ff */
[----:B------:R-:W-:Y:S02]  /*4bf0*/  ISETP.GT.AND P1, PT, R0, 0x28, PT ;  /* 0x000000280000780c */ /* 0x000fe40003f24270 */
[C---:B------:R-:W-:Y:S01]  /*4c00*/  ISETP.GT.AND P2, PT, R40.reuse, 0x8, P2 ;  /* 0x000000082800780c */ /* 0x040fe20001744270 */
[----:B------:R-:W-:Y:S01]  /*4c10*/  @P5 STG.E desc[UR22][R32.64], R85 ;  /* 0x0000005520005986 */ /* 0x000fe2000c101916 */
[----:B------:R-:W-:Y:S02]  /*4c20*/  IADD3.X R5, R27, UR27, RZ, P4, !PT ;  /* 0x0000001b1b057c10 */ /* 0x000fe4000a7fe4ff */
[----:B------:R-:W-:Y:S02]  /*4c30*/  ISETP.GT.AND P4, PT, R40, RZ, P1 ;  /* 0x000000ff2800720c */ /* 0x000fe40000f84270 */
[----:B--2---:R-:W-:Y:S01]  /*4c40*/  IADD3 R24, P5, R28, UR25, RZ ;  /* 0x000000191c187c10 */ /* 0x004fe2000ffbe0ff */
[----:B------:R0:W-:Y:S01]  /*4c50*/  @P0 STG.E desc[UR22][R4.64], R83 ;  /* 0x0000005304000986 */ /* 0x0001e2000c101916 */
[----:B------:R-:W-:-:S02]  /*4c60*/  ISETP.GT.AND P0, PT, R0, 0x29, PT ;  /* 0x000000290000780c */ /* 0x000fc40003f04270 */
[----:B------:R-:W-:Y:S02]  /*4c70*/  IADD3 R26, P6, R30, UR13, RZ ;  /* 0x0000000d1e1a7c10 */ /* 0x000fe4000ffde0ff */
        /* <DEDUP_REMOVED lines=9> */
[----:B------:R-:W-:Y:S02]  /*4d10*/  ISETP.GT.AND P0, PT, R40, 0x8, P0 ;  /* 0x000000082800780c */ /* 0x000fe40000704270 */
[----:B------:R-:W-:Y:S01]  /*4d20*/  IADD3.X R5, R31, UR27, RZ, P4, !PT ;  /* 0x0000001b1f057c10 */ /* 0x000fe2000a7fe4ff */
[----:B------:R-:W-:Y:S01]  /*4d30*/  @P5 STG.E desc[UR22][R28.64], R77 ;  /* 0x0000004d1c005986 */ /* 0x000fe2000c101916 */
[----:B------:R-:W-:Y:S02]  /*4d40*/  ISETP.GT.AND P2, PT, R0, 0x30, PT ;  /* 0x000000300000780c */ /* 0x000fe40003f44270 */
[----:B--2---:R-:W-:Y:S01]  /*4d50*/  IADD3 R24, P5, R32, UR25, RZ ;  /* 0x0000001920187c10 */ /* 0x004fe2000ffbe0ff */
[----:B------:R0:W-:Y:S01]  /*4d60*/  @P1 STG.E desc[UR22][R4.64], R75 ;  /* 0x0000004b04001986 */ /* 0x0001e2000c101916 */
[----:B------:R-:W-:-:S02]  /*4d70*/  ISETP.GT.AND P4, PT, R40, RZ, P2 ;  /* 0x000000ff2800720c */ /* 0x000fc40001784270 */
[----:B------:R-:W-:Y:S02]  /*4d80*/  ISETP.GT.AND P1, PT, R0, 0x31, PT ;  /* 0x000000310000780c */ /* 0x000fe40003f24270 */
[----:B------:R-:W-:Y:S02]  /*4d90*/  IADD3.X R25, R33, UR27, RZ, P5, !PT ;  /* 0x0000001b21197c10 */ /* 0x000fe4000affe4ff */
[----:B------:R-:W-:Y:S02]  /*4da0*/  IADD3 R30, P6, R26, UR13, RZ ;  /* 0x0000000d1a1e7c10 */ /* 0x000fe4000ffde0ff */
[C---:B------:R-:W-:Y:S01]  /*4db0*/  ISETP.GT.AND P5, PT, R40.reuse, RZ, P1 ;  /* 0x000000ff2800720c */ /* 0x040fe20000fa4270 */
[----:B------:R2:W-:Y:S01]  /*4dc0*/  @P0 STG.E desc[UR22][R24.64], R73 ;  /* 0x0000004918000986 */ /* 0x0005e2000c101916 */
[----:B------:R-:W-:Y:S02]  /*4dd0*/  IADD3.X R31, R27, UR12, RZ, P6, !PT ;  /* 0x0000000c1b1f7c10 */ /* 0x000fe4000b7fe4ff */
[----:B------:R-:W-:-:S02]  /*4de0*/  ISETP.GT.AND P2, PT, R40, 0x8, P2 ;  /* 0x000000082800780c */ /* 0x000fc40001744270 */
[----:B------:R-:W-:Y:S01]  /*4df0*/  IADD3 R32, P0, R28, UR13, RZ ;  /* 0x0000000d1c207c10 */ /* 0x000fe2000ff1e0ff */
[----:B------:R-:W-:Y:S01]  /*4e00*/  @P4 STG.E desc[UR22][R30.64], R71 ;  /* 0x000000471e004986 */ /* 0x000fe2000c101916 */
[----:B0-----:R-:W-:Y:S02]  /*4e10*/  IADD3 R4, P6, R26, UR25, RZ ;  /* 0x000000191a047c10 */ /* 0x001fe4000ffde0ff */
[----:B------:R-:W-:Y:S02]  /*4e20*/  IADD3.X R33, R29, UR12, RZ, P0, !PT ;  /* 0x0000000c1d217c10 */ /* 0x000fe400087fe4ff */
[----:B------:R-:W-:Y:S02]  /*4e30*/  ISETP.GT.AND P4, PT, R0, 0x38, PT ;  /* 0x000000380000780c */ /* 0x000fe40003f84270 */
[----:B------:R-:W-:Y:S01]  /*4e40*/  IADD3.X R5, R27, UR27, RZ, P6, !PT ;  /* 0x0000001b1b057c10 */ /* 0x000fe2000b7fe4ff */
[----:B------:R-:W-:Y:S01]  /*4e50*/  @P5 STG.E desc[UR22][R32.64], R69 ;  /* 0x0000004520005986 */ /* 0x000fe2000c101916 */
[----:B------:R-:W-:-:S02]  /*4e60*/  ISETP.GT.AND P1, PT, R40, 0x8, P1 ;  /* 0x000000082800780c */ /* 0x000fc40000f24270 */
[----:B------:R-:W-:Y:S01]  /*4e70*/  ISETP.GT.AND P5, PT, R40, RZ, P4 ;  /* 0x000000ff2800720c */ /* 0x000fe200027a4270 */
[----:B------:R0:W-:Y:S01]  /*4e80*/  @P2 STG.E desc[UR22][R4.64], R67 ;  /* 0x0000004304002986 */ /* 0x0001e2000c101916 */
[----:B--2---:R-:W-:Y:S02]  /*4e90*/  IADD3 R24, P6, R28, UR25, RZ ;  /* 0x000000191c187c10 */ /* 0x004fe4000ffde0ff */
[----:B------:R-:W-:Y:S02]  /*4ea0*/  IADD3 R26, P2, R30, UR13, RZ ;  /* 0x0000000d1e1a7c10 */ /* 0x000fe4000ff5e0ff */
[----:B------:R-:W-:Y:S02]  /*4eb0*/  ISETP.GT.AND P0, PT, R0, 0x39, PT ;  /* 0x000000390000780c */ /* 0x000fe40003f04270 */
[----:B------:R-:W-:Y:S02]  /*4ec0*/  IADD3.X R25, R29, UR27, RZ, P6, !PT ;  /* 0x0000001b1d197c10 */ /* 0x000fe4000b7fe4ff */
[----:B------:R-:W-:-:S02]  /*4ed0*/  IADD3.X R27, R31, UR12, RZ, P2, !PT ;  /* 0x0000000c1f1b7c10 */ /* 0x000fc400097fe4ff */
[C---:B------:R-:W-:Y:S01]  /*4ee0*/  ISETP.GT.AND P2, PT, R40.reuse, RZ, P0 ;  /* 0x000000ff2800720c */ /* 0x040fe20000744270 */
[----:B------:R2:W-:Y:S01]  /*4ef0*/  @P1 STG.E desc[UR22][R24.64], R65 ;  /* 0x0000004118001986 */ /* 0x0005e2000c101916 */
[C---:B------:R-:W-:Y:S02]  /*4f00*/  ISETP.GT.AND P4, PT, R40.reuse, 0x8, P4 ;  /* 0x000000082800780c */ /* 0x040fe40002784270 */
[----:B------:R-:W-:Y:S01]  /*4f10*/  ISETP.GT.AND P0, PT, R40, 0x8, P0 ;  /* 0x000000082800780c */ /* 0x000fe20000704270 */
[----:B------:R2:W-:Y:S01]  /*4f20*/  @P5 STG.E desc[UR22][R26.64], R63 ;  /* 0x0000003f1a005986 */ /* 0x0005e2000c101916 */
[----:B0-----:R-:W-:Y:S02]  /*4f30*/  IADD3 R4, P1, R32, UR13, RZ ;  /* 0x0000000d20047c10 */ /* 0x001fe4000ff3e0ff */
[----:B------:R-:W-:Y:S02]  /*4f40*/  IADD3 R28, P5, R30, UR25, RZ ;  /* 0x000000191e1c7c10 */ /* 0x000fe4000ffbe0ff */
[----:B------:R-:W-:-:S02]  /*4f50*/  IADD3 R30, P6, R32, UR25, RZ ;  /* 0x00000019201e7c10 */ /* 0x000fc4000ffde0ff */
[----:B------:R-:W-:Y:S02]  /*4f60*/  IADD3.X R5, R33, UR12, RZ, P1, !PT ;  /* 0x0000000c21057c10 */ /* 0x000fe40008ffe4ff */
[----:B------:R-:W-:Y:S02]  /*4f70*/  IADD3.X R29, R31, UR27, RZ, P5, !PT ;  /* 0x0000001b1f1d7c10 */ /* 0x000fe4000affe4ff */
[----:B------:R-:W-:Y:S01]  /*4f80*/  IADD3.X R31, R33, UR27, RZ, P6, !PT ;  /* 0x0000001b211f7c10 */ /* 0x000fe2000b7fe4ff */
[----:B------:R2:W-:Y:S04]  /*4f90*/  @P2 STG.E desc[UR22][R4.64], R61 ;  /* 0x0000003d04002986 */ /* 0x0005e8000c101916 */
[----:B------:R2:W-:Y:S04]  /*4fa0*/  @P4 STG.E desc[UR22][R28.64], R59 ;  /* 0x0000003b1c004986 */ /* 0x0005e8000c101916 */
[----:B------:R2:W-:Y:S02]  /*4fb0*/  @P0 STG.E desc[UR22][R30.64], R57 ;  /* 0x000000391e000986 */ /* 0x0005e4000c101916 */
.L_x_96:
[----:B------:R-:W-:Y:S05]  /*4fc0*/  BSYNC B0 ;  /* 0x0000000000007941 */ /* 0x000fea0003800000 */
.L_x_32:
[----:B------:R-:W-:Y:S01]  /*4fd0*/  LEA R2, P0, R8, R2, 0x1 ;  /* 0x0000000208027211 */ /* 0x000fe200078008ff */
[----:B------:R-:W-:Y:S01]  /*4fe0*/  ULDC.64 UR6, c[0x0][0x750] ;  /* 0x0001d40000067ab9 */ /* 0x000fe20000000a00 */
[----:B------:R-:W-:Y:S01]  /*4ff0*/  IMAD.U32 R0, RZ, RZ, UR17 ;  /* 0x00000011ff007e24 */ /* 0x000fe2000f8e00ff */
[----:B-12---:R-:W-:Y:S01]  /*5000*/  PRMT R24, RZ, 0x7610, R24 ;  /* 0x00007610ff187816 */ /* 0x006fe20000000018 */
[----:B0-----:R-:W-:Y:S02]  /*5010*/  IMAD.MOV.U32 R4, RZ, RZ, -0x1 ;  /* 0xffffffffff047424 */ /* 0x001fe400078e00ff */
[----:B------:R-:W-:Y:S01]  /*5020*/  IMAD.X R3, R12, 0x1, R3, P0 ;  /* 0x000000010c037824 */ /* 0x000fe200000e0603 */
[----:B------:R-:W-:Y:S01]  /*5030*/  ISETP.GE.U32.AND P0, PT, R2, UR6, PT ;  /* 0x0000000602007c0c */ /* 0x000fe2000bf06070 */
[----:B------:R0:W-:Y:S01]  /*5040*/  SYNCS.ARRIVE.TRANS64.A1T0 RZ, [R0+UR24], RZ ;  /* 0x000000ff00ff79a7 */ /* 0x0001e20008100018 */
[----:B------:R-:W-:Y:S02]  /*5050*/  IMAD.MOV.U32 R5, RZ, RZ, -0x1 ;  /* 0xffffffffff057424 */ /* 0x000fe400078e00ff */
[----:B------:R-:W-:Y:S01]  /*5060*/  ISETP.GE.U32.AND.EX P0, PT, R3, UR7, PT, P0 ;  /* 0x0000000703007c0c */ /* 0x000fe2000bf06100 */
[----:B0-----:R-:W-:-:S12]  /*5070*/  IMAD.MOV.U32 R0, RZ, RZ, -0x1 ;  /* 0xffffffffff007424 */ /* 0x001fd800078e00ff */
[----:B------:R-:W-:Y:S05]  /*5080*/  @P0 BRA `(.L_x_97) ;  /* 0x0000000400540947 */ /* 0x000fea0003800000 */
[----:B----4-:R-:W0:Y:S01]  /*5090*/  LDC.64 R28, c[0x0][0x728] ;  /* 0x0001ca00ff1c7b82 */ /* 0x010e220000000a00 */
[----:B---3--:R-:W1:Y:S01]  /*50a0*/  S2R R34, SR_CTAID.X ;  /* 0x0000000000227919 */ /* 0x008e620000002500 */
[----:B------:R-:W-:Y:S02]  /*50b0*/  IMAD.MOV.U32 R26, RZ, RZ, R2 ;  /* 0x000000ffff1a7224 */ /* 0x000fe400078e0002 */
[----:B------:R-:W-:Y:S01]  /*50c0*/  IMAD.MOV.U32 R27, RZ, RZ, R3 ;  /* 0x000000ffff1b7224 */ /* 0x000fe200078e0003 */
[----:B------:R-:W2:Y:S03]  /*50d0*/  S2R R35, SR_CTAID.Y ;  /* 0x0000000000237919 */ /* 0x000ea60000002600 */
[----:B------:R-:W3:Y:S08]  /*50e0*/  LDC R0, c[0x0][0x730] ;  /* 0x0001cc00ff007b82 */ /* 0x000ef00000000800 */
[----:B------:R-:W4:Y:S01]  /*50f0*/  LDC.64 R32, c[0x0][0x720] ;  /* 0x0001c800ff207b82 */ /* 0x000f220000000a00 */
[----:B0-----:R-:W-:-:S04]  /*5100*/  ISETP.NE.U32.AND P0, PT, R28, RZ, PT ;  /* 0x000000ff1c00720c */ /* 0x001fc80003f05070 */
[----:B------:R-:W-:-:S13]  /*5110*/  ISETP.NE.AND.EX P0, PT, R29, RZ, PT, P0 ;  /* 0x000000ff1d00720c */ /* 0x000fda0003f05300 */
[----:B-1234-:R-:W-:Y:S05]  /*5120*/  @!P0 BRA `(.L_x_98) ;  /* 0x0000000000288947 */ /* 0x01efea0003800000 */
        /* <DEDUP_REMOVED lines=10> */
.L_x_98:
[-CC-:B------:R-:W-:Y:S01]  /*51d0*/  SHF.R.U64 R30, R26, R0.reuse, R27.reuse ;  /* 0x000000001a1e7219 */ /* 0x180fe2000000121b */
[----:B-----5:R-:W0:Y:S01]  /*51e0*/  LDC.64 R42, c[0x0][0x740] ;  /* 0x0001d000ff2a7b82 */ /* 0x020e220000000a00 */
[----:B------:R-:W-:Y:S01]  /*51f0*/  SHF.R.U32.HI R0, RZ, R0, R27 ;  /* 0x00000000ff007219 */ /* 0x000fe2000001161b */
[----:B------:R-:W-:Y:S01]  /*5200*/  ULDC UR6, c[0x0][0x150] ;  /* 0x0000540000067ab9 */ /* 0x000fe20000000800 */
[----:B------:R-:W-:Y:S02]  /*5210*/  IADD3 R25, P0, RZ, -R30, RZ ;  /* 0x8000001eff197210 */ /* 0x000fe40007f1e0ff */
[----:B------:R-:W-:-:S03]  /*5220*/  I2FP.F32.U32 R26, R34 ;  /* 0x00000022001a7245 */ /* 0x000fc60000201000 */
[----:B------:R-:W1:Y:S01]  /*5230*/  LDC R24, c[0x0][0x718] ;  /* 0x0001c600ff187b82 */ /* 0x000e620000000800 */
[----:B------:R-:W-:Y:S02]  /*5240*/  IMAD.X R27, RZ, RZ, ~R0, P0 ;  /* 0x000000ffff1b7224 */ /* 0x000fe400000e0e00 */
[----:B------:R-:W-:Y:S01]  /*5250*/  FMUL R26, R26, UR6 ;  /* 0x000000061a1a7c20 */ /* 0x000fe20008400000 */
[----:B------:R-:W-:Y:S01]  /*5260*/  IMAD.WIDE.U32 R4, R25, R32, R2 ;  /* 0x0000002019047225 */ /* 0x000fe200078e0002 */
[----:B------:R-:W-:-:S03]  /*5270*/  ULDC UR6, c[0x0][0x154] ;  /* 0x0000550000067ab9 */ /* 0x000fc60000000800 */
[----:B------:R-:W-:Y:S01]  /*5280*/  IMAD R0, R27, R32, RZ ;  /* 0x000000201b007224 */ /* 0x000fe200078e02ff */
[----:B------:R-:W2:Y:S01]  /*5290*/  LDC R38, c[0x0][0x708] ;  /* 0x0001c200ff267b82 */ /* 0x000ea20000000800 */
[----:B------:R-:W3:Y:S02]  /*52a0*/  F2I.U32.TRUNC.NTZ R26, R26 ;  /* 0x0000001a001a7305 */ /* 0x000ee4000020f000 */
[----:B------:R-:W-:Y:S01]  /*52b0*/  IMAD R25, R25, R33, R0 ;  /* 0x0000002119197224 */ /* 0x000fe200078e0200 */
[----:B------:R-:W-:-:S03]  /*52c0*/  I2FP.F32.U32 R0, R35 ;  /* 0x0000002300007245 */ /* 0x000fc60000201000 */
[----:B------:R-:W-:Y:S01]  /*52d0*/  IMAD.IADD R5, R5, 0x1, R25 ;  /* 0x0000000105057824 */ /* 0x000fe200078e0219 */
[----:B------:R-:W4:Y:S01]  /*52e0*/  LDC R40, c[0x0][0x758] ;  /* 0x0001d600ff287b82 */ /* 0x000f220000000800 */
[----:B0-----:R-:W-:Y:S01]  /*52f0*/  ISETP.NE.U32.AND P0, PT, R42, RZ, PT ;  /* 0x000000ff2a00720c */ /* 0x001fe20003f05070 */
[----:B------:R-:W-:-:S03]  /*5300*/  IMAD.MOV.U32 R25, RZ, RZ, 0x1 ;  /* 0x00000001ff197424 */ /* 0x000fc600078e00ff */
[----:B------:R-:W-:-:S03]  /*5310*/  ISETP.NE.AND.EX P0, PT, R43, RZ, PT, P0 ;  /* 0x000000ff2b00720c */ /* 0x000fc60003f05300 */
[----:B------:R-:W0:Y:S01]  /*5320*/  LDC R27, c[0x0][0x144] ;  /* 0x00005100ff1b7b82 */ /* 0x000e220000000800 */
[-CC-:B-1----:R-:W-:Y:S01]  /*5330*/  SHF.R.U64 R28, R4, R24.reuse, R5.reuse ;  /* 0x00000018041c7219 */ /* 0x182fe20000001205 */
[----:B---3--:R-:W-:Y:S01]  /*5340*/  IMAD.MOV R26, RZ, RZ, -R26 ;  /* 0x000000ffff1a7224 */ /* 0x008fe200078e0a1a */
[----:B------:R-:W-:Y:S01]  /*5350*/  SHF.R.U32.HI R5, RZ, R24, R5 ;  /* 0x00000018ff057219 */ /* 0x000fe20000011605 */
[----:B------:R-:W-:-:S04]  /*5360*/  FMUL R24, R0, UR6 ;  /* 0x0000000600187c20 */ /* 0x000fc80008400000 */
[----:B------:R-:W1:Y:S01]  /*5370*/  LDC R36, c[0x0][0x148] ;  /* 0x00005200ff247b82 */ /* 0x000e620000000800 */
[----:B------:R3:W0:Y:S01]  /*5380*/  F2I.U32.TRUNC.NTZ R32, R24 ;  /* 0x0000001800207305 */ /* 0x000622000020f000 */
[-CC-:B--2---:R-:W-:Y:S02]  /*5390*/  SHF.R.U64 R0, R28, R38.reuse, R5.reuse ;  /* 0x000000261c007219 */ /* 0x184fe40000001205 */
[----:B------:R-:W-:-:S04]  /*53a0*/  SHF.R.U32.HI R5, RZ, R38, R5 ;  /* 0x00000026ff057219 */ /* 0x000fc80000011605 */
[----:B------:R-:W2:Y:S01]  /*53b0*/  LDC R33, c[0x0][0x700] ;  /* 0x0001c000ff217b82 */ /* 0x000ea20000000800 */
[-CC-:B----4-:R-:W-:Y:S02]  /*53c0*/  SHF.R.U64 R31, R0, R40.reuse, R5.reuse ;  /* 0x00000028001f7219 */ /* 0x190fe40000001205 */
[-C--:B------:R-:W-:Y:S02]  /*53d0*/  SHF.R.U32.HI R5, RZ, R40.reuse, R5 ;  /* 0x00000028ff057219 */ /* 0x080fe40000011605 */
[----:B------:R-:W-:Y:S01]  /*53e0*/  SHF.L.U32 R40, R25, R40, RZ ;  /* 0x0000002819287219 */ /* 0x000fe200000006ff */
[----:B------:R-:W-:Y:S02]  /*53f0*/  IMAD.MOV.U32 R4, RZ, RZ, R31 ;  /* 0x000000ffff047224 */ /* 0x000fe400078e001f */
[----:B------:R-:W4:Y:S01]  /*5400*/  LDC R39, c[0x0][0x748] ;  /* 0x0001d200ff277b82 */ /* 0x000f220000000800 */
[----:B0-----:R-:W-:-:S07]  /*5410*/  IMAD R37, R27, R26, R34 ;  /* 0x0000001a1b257224 */ /* 0x001fce00078e0222 */
[----:B------:R-:W0:Y:S08]  /*5420*/  LDC R41, c[0x0][0x738] ;  /* 0x0001ce00ff297b82 */ /* 0x000e300000000800 */
[----:B------:R-:W0:Y:S01]  /*5430*/  LDC R44, c[0x0][0x710] ;  /* 0x0001c400ff2c7b82 */ /* 0x000e220000000800 */
[----:B-123--:R-:W-:Y:S05]  /*5440*/  @!P0 BRA `(.L_x_99) ;  /* 0x0000000000288947 */ /* 0x00efea0003800000 */
[----:B------:R-:W1:Y:S02]  /*5450*/  LDC R4, c[0x0][0x74c] ;  /* 0x0001d300ff047b82 */ /* 0x000e640000000800 */
[----:B-1----:R-:W-:-:S05]  /*5460*/  IADD3 R27, P0, R31, R4, RZ ;  /* 0x000000041f1b7210 */ /* 0x002fca0007f1e0ff */
        /* <DEDUP_REMOVED lines=8> */
.L_x_99:
[----:B----4-:R-:W-:Y:S01]  /*54f0*/  SHF.R.U64 R5, R4, R39, R5 ;  /* 0x0000002704057219 */ /* 0x010fe20000001205 */
[----:B------:R-:W-:Y:S01]  /*5500*/  VIADD R25, R33, 0xffffffff ;  /* 0xffffffff21197836 */ /* 0x000fe20000000000 */
[----:B------:R-:W-:Y:S01]  /*5510*/  LOP3.LUT R0, R0, R19, RZ, 0xc0, !PT ;  /* 0x0000001300007212 */ /* 0x000fe200078ec0ff */
[----:B------:R-:W-:Y:S02]  /*5520*/  IMAD.MOV R32, RZ, RZ, -R32 ;  /* 0x000000ffff207224 */ /* 0x000fe400078e0a20 */
[----:B------:R-:W-:Y:S02]  /*5530*/  IMAD.MOV R4, RZ, RZ, -R5 ;  /* 0x000000ffff047224 */ /* 0x000fe400078e0a05 */
[----:B------:R-:W-:Y:S01]  /*5540*/  IMAD R0, R40, R5, R0 ;  /* 0x0000000528007224 */ /* 0x000fe200078e0200 */
[----:B------:R-:W-:Y:S01]  /*5550*/  LOP3.LUT R5, R28, R25, RZ, 0xc0, !PT ;  /* 0x000000191c057212 */ /* 0x000fe200078ec0ff */
[----:B------:R-:W-:Y:S02]  /*5560*/  @P3 IMAD R37, R36, R32, R35 ;  /* 0x0000002024253224 */ /* 0x000fe400078e0223 */
[----:B0-----:R-:W-:-:S02]  /*5570*/  IMAD R4, R4, R41, R31 ;  /* 0x0000002904047224 */ /* 0x001fc400078e021f */
[----:B------:R-:W-:Y:S02]  /*5580*/  IMAD R0, R0, R44, R37 ;  /* 0x0000002c00007224 */ /* 0x000fe400078e0225 */
[----:B------:R-:W-:Y:S02]  /*5590*/  IMAD R5, R4, R33, R5 ;  /* 0x0000002104057224 */ /* 0x000fe400078e0205 */
[----:B------:R-:W-:-:S03]  /*55a0*/  IMAD.MOV.U32 R24, RZ, RZ, 0x1 ;  /* 0x00000001ff187424 */ /* 0x000fc600078e00ff */
[----:B------:R-:W-:Y:S02]  /*55b0*/  SEL R4, R5, R0, !P3 ;  /* 0x0000000005047207 */ /* 0x000fe40005800000 */
[----:B------:R-:W-:Y:S01]  /*55c0*/  SEL R0, R0, R5, !P3 ;  /* 0x0000000500007207 */ /* 0x000fe20005800000 */
[----:B------:R-:W-:-:S07]  /*55d0*/  IMAD.MOV.U32 R5, RZ, RZ, R30 ;  /* 0x000000ffff057224 */ /* 0x000fce00078e001e */
.L_x_97:
[----:B------:R-:W-:Y:S02]  /*55e0*/  LOP3.LUT P0, RZ, R24, 0xff, RZ, 0xc0, !PT ;  /* 0x000000ff18ff7812 */ /* 0x000fe4000780c0ff */
[----:B------:R-:W-:-:S11]  /*55f0*/  LOP3.LUT R58, R58, 0x1, RZ, 0x3c, !PT ;  /* 0x000000013a3a7812 */ /* 0x000fd600078e3cff */
[----:B------:R-:W-:Y:S05]  /*5600*/  @P0 BRA `(.L_x_100) ;  /* 0xffffffc400880947 */ /* 0x000fea000383ffff */
[----:B------:R-:W-:Y:S05]  /*5610*/  EXIT ;  /* 0x000000000000794d */ /* 0x000fea0003800000 */
.L_x_18:
[----:B------:R-:W-:-:S08]  /*5620*/  ISETP.NE.AND P0, PT, R22, RZ, PT ;  /* 0x000000ff1600720c */ /* 0x000fd00003f05270 */
[----:B--23-5:R-:W0:-:S00]  /*5630*/  USETMAXREG.DEALLOC.CTAPOOL 0x28 ;  /* 0x00000028000079c8 */ /* 0x02ce0000080e0500 */
[----:B------:R-:W-:Y:S05]  /*5640*/  @P0 EXIT ;  /* 0x000000000000094d */ /* 0x000fea0003800000 */
[----:B0-----:R-:W-:Y:S01]  /*5650*/  LOP3.LUT P0, RZ, R18, 0xff, RZ, 0xc0, !PT ;  /* 0x000000ff12ff7812 */ /* 0x001fe2000780c0ff */
[----:B------:R-:W-:Y:S02]  /*5660*/  IMAD.MOV.U32 R7, RZ, RZ, 0x1 ;  /* 0x00000001ff077424 */ /* 0x000fe400078e00ff */
[----:B------:R-:W-:-:S10]  /*5670*/  IMAD.MOV.U32 R13, RZ, RZ, RZ ;  /* 0x000000ffff0d7224 */ /* 0x000fd400078e00ff */
[----:B------:R-:W-:Y:S05]  /*5680*/  @!P0 BRA `(.L_x_101) ;  /* 0x0000000c00648947 */ /* 0x000fea0003800000 */
[----:B------:R-:W0:Y:S01]  /*5690*/  S2R R16, SR_CgaCtaId ;  /* 0x0000000000107919 */ /* 0x000e220000008800 */
[----:B------:R-:W-:Y:S01]  /*56a0*/  LOP3.LUT P0, RZ, R10, 0x1f, RZ, 0xc0, !PT ;  /* 0x0000001f0aff7812 */ /* 0x000fe2000780c0ff */
[----:B------:R-:W-:Y:S01]  /*56b0*/  ULDC UR5, c[0x0][0x758] ;  /* 0x0001d60000057ab9 */ /* 0x000fe20000000800 */
[----:B------:R-:W-:Y:S01]  /*56c0*/  UMOV UR6, 0xffffffff ;  /* 0xffffffff00067882 */ /* 0x000fe20000000000 */
[----:B------:R-:W-:Y:S01]  /*56d0*/  BSSY B0, `(.L_x_101) ;  /* 0x00000d4000007945 */ /* 0x000fe20003800000 */
[----:B------:R-:W-:Y:S01]  /*56e0*/  USHF.L.U32 UR6, UR6, UR5, URZ ;  /* 0x0000000506067299 */ /* 0x000fe2000800063f */
[C---:B------:R-:W-:Y:S01]  /*56f0*/  ISETP.NE.AND P2, PT, R11.reuse, RZ, PT ;  /* 0x000000ff0b00720c */ /* 0x040fe20003f45270 */
[----:B------:R-:W-:Y:S01]  /*5700*/  IMAD.MOV.U32 R15, RZ, RZ, 0x1 ;  /* 0x00000001ff0f7424 */ /* 0x000fe200078e00ff */
[----:B------:R-:W-:Y:S01]  /*5710*/  ISETP.NE.OR P0, PT, R11, RZ, !P0 ;  /* 0x000000ff0b00720c */ /* 0x000fe20004705670 */
[----:B------:R-:W-:Y:S01]  /*5720*/  IMAD.MOV.U32 R7, RZ, RZ, 0x1 ;  /* 0x00000001ff077424 */ /* 0x000fe200078e00ff */
[----:B------:R-:W-:Y:S01]  /*5730*/  LOP3.LUT R14, R6, 0x2, RZ, 0xfc, !PT ;  /* 0x00000002060e7812 */ /* 0x000fe200078efcff */
[----:B------:R-:W-:Y:S01]  /*5740*/  IMAD.MOV.U32 R13, RZ, RZ, RZ ;  /* 0x000000ffff0d7224 */ /* 0x000fe200078e00ff */
[----:B------:R-:W-:Y:S01]  /*5750*/  ULDC UR4, c[0x0][0x700] ;  /* 0x0001c00000047ab9 */ /* 0x000fe20000000800 */
[----:B------:R-:W-:Y:S01]  /*5760*/  UMOV UR7, 0x1 ;  /* 0x0000000100077882 */ /* 0x000fe20000000000 */
[----:B------:R-:W-:-:S02]  /*5770*/  UIADD3 UR29, UR14, 0x1, URZ ;  /* 0x000000010e1d7890 */ /* 0x000fc4000fffe03f */
[----:B------:R-:W-:Y:S02]  /*5780*/  UIADD3 UR4, UR4, -0x1, URZ ;  /* 0xffffffff04047890 */ /* 0x000fe4000fffe03f */
[----:B------:R-:W-:Y:S02]  /*5790*/  USHF.L.U32 UR5, UR7, UR5, URZ ;  /* 0x0000000507057299 */ /* 0x000fe4000800063f */
[----:B------:R-:W-:Y:S01]  /*57a0*/  ULOP3.LUT UR15, URZ, UR6, URZ, 0x33, !UPT ;  /* 0x000000063f0f7292 */ /* 0x000fe2000f8e333f */
[----:B------:R-:W-:Y:S01]  /*57b0*/  ULDC.64 UR32, c[0x0][0x198] ;  /* 0x0000660000207ab9 */ /* 0x000fe20000000a00 */
[C---:B0-----:R-:W-:Y:S02]  /*57c0*/  IMAD.SHL.U32 R17, R16.reuse, 0x20, RZ ;  /* 0x0000002010117824 */ /* 0x041fe400078e00ff */
[----:B------:R-:W-:-:S03]  /*57d0*/  IMAD.SHL.U32 R16, R16, 0x800, RZ ;  /* 0x0000080010107824 */ /* 0x000fc600078e00ff */
[----:B------:R-:W-:Y:S02]  /*57e0*/  LOP3.LUT R17, R17, 0x20, RZ, 0xc0, !PT ;  /* 0x0000002011117812 */ /* 0x000fe400078ec0ff */
[----:B------:R-:W-:-:S07]  /*57f0*/  LOP3.LUT R16, R16, 0x800, RZ, 0xc0, !PT ;  /* 0x0000080010107812 */ /* 0x000fce00078ec0ff */
.L_x_113:
[----:B------:R-:W-:-:S03]  /*5800*/  UMOV UR6, 0xffffffff ;  /* 0xffffffff00067882 */ /* 0x000fc60000000000 */
[----:B------:R-:W-:Y:S05]  /*5810*/  BRA.DIV UR6, `(.L_x_102) ;  /* 0x0000002206407947 */ /* 0x000fea000b800000 */
[----:B------:R-:W-:-:S13]  /*5820*/  ELECT P1, URZ, PT ;  /* 0x00000000003f782f */ /* 0x000fda0003820000 */
.L_x_156:
[----:B------:R-:W0:Y:S01]  /*5830*/  LDC R10, c[0x0][0x604] ;  /* 0x00018100ff0a7b82 */ /* 0x000e220000000800 */
[----:B------:R-:W-:Y:S01]  /*5840*/  BSSY B1, `(.L_x_103) ;  /* 0x0000048000017945 */ /* 0x000fe20003800000 */
[----:B0-----:R-:W-:-:S13]  /*5850*/  ISETP.LT.OR P1, PT, R10, 0x1, !P1 ;  /* 0x000000010a00780c */ /* 0x001fda0004f21670 */
[----:B------:R-:W-:Y:S05]  /*5860*/  @P1 BRA `(.L_x_104) ;  /* 0x0000000400141947 */ /* 0x000fea0003800000 */
[----:B------:R-:W-:Y:S02]  /*5870*/  IMAD R20, R4, 0x40, R17 ;  /* 0x0000004004147824 */ /* 0x000fe400078e0211 */
[----:B------:R-:W-:Y:S02]  /*5880*/  IMAD.SHL.U32 R26, R0, 0x40, RZ ;  /* 0x00000040001a7824 */ /* 0x000fe400078e00ff */
[----:B------:R-:W-:Y:S02]  /*5890*/  IMAD.MOV.U32 R21, RZ, RZ, RZ ;  /* 0x000000ffff157224 */ /* 0x000fe400078e00ff */
[----:B------:R-:W-:Y:S02]  /*58a0*/  IMAD.MOV.U32 R23, RZ, RZ, RZ ;  /* 0x000000ffff177224 */ /* 0x000fe400078e00ff */
[----:B------:R-:W-:Y:S02]  /*58b0*/  IMAD.U32 R24, RZ, RZ, UR29 ;  /* 0x0000001dff187e24 */ /* 0x000fe4000f8e00ff */
[----:B------:R-:W-:-:S02]  /*58c0*/  IMAD.MOV.U32 R4, RZ, RZ, R7 ;  /* 0x000000ffff047224 */ /* 0x000fc400078e0007 */
[----:B------:R-:W-:Y:S02]  /*58d0*/  IMAD.MOV.U32 R11, RZ, RZ, R13 ;  /* 0x000000ffff0b7224 */ /* 0x000fe400078e000d */
[----:B------:R-:W-:-:S07]  /*58e0*/  IMAD.MOV.U32 R25, RZ, RZ, RZ ;  /* 0x000000ffff197224 */ /* 0x000fce00078e00ff */
.L_x_108:
[----:B------:R-:W0:Y:S01]  /*58f0*/  S2R R19, SR_CgaCtaId ;  /* 0x0000000000137919 */ /* 0x000e220000008800 */
[----:B------:R-:W-:Y:S01]  /*5900*/  MOV R10, 0x400 ;  /* 0x00000400000a7802 */ /* 0x000fe20000000f00 */
[----:B------:R-:W1:Y:S03]  /*5910*/  @!P2 LDC R18, c[0x0][0x640] ;  /* 0x00019000ff12ab82 */ /* 0x000e660000000800 */
[----:B0-----:R-:W-:Y:S02]  /*5920*/  LEA R22, R19, R10, 0x18 ;  /* 0x0000000a13167211 */ /* 0x001fe400078ec0ff */
[----:B------:R-:W-:-:S03]  /*5930*/  SHF.L.U32 R10, R4, 0x1f, RZ ;  /* 0x0000001f040a7819 */ /* 0x000fc600000006ff */
[----:B------:R-:W-:-:S04]  /*5940*/  IMAD R19, R11, 0x8, R22 ;  /* 0x000000080b137824 */ /* 0x000fc800078e0216 */
[----:B------:R-:W0:Y:S02]  /*5950*/  SYNCS.PHASECHK.TRANS64.TRYWAIT P1, [R19+URZ+0x110], R10 ;  /* 0x0001100a130075a7 */ /* 0x000e24000802017f */
[----:B01----:R-:W-:Y:S05]  /*5960*/  @!P1 BRA `(.L_x_105) ;  /* 0x00000020000c9947 */ /* 0x003fea0003800000 */
.L_x_157:
[----:B0-----:R-:W-:Y:S01]  /*5970*/  PRMT R10, R14, 0x9910, RZ ;  /* 0x000099100e0a7816 */ /* 0x001fe200000000ff */
[----:B------:R0:W-:Y:S03]  /*5980*/  @!P2 SYNCS.ARRIVE.TRANS64 RZ, [R19+URZ], R18 ;  /* 0x0000001213ffa9a7 */ /* 0x0001e6000800003f */
[----:B------:R-:W-:-:S13]  /*5990*/  ISETP.NE.AND P1, PT, R10, 0x2, PT ;  /* 0x000000020a00780c */ /* 0x000fda0003f25270 */
[----:B0-----:R-:W-:Y:S05]  /*59a0*/  @P1 BRA `(.L_x_106) ;  /* 0x0000000000041947 */ /* 0x001fea0003800000 */
[----:B------:R-:W-:Y:S01]  /*59b0*/  BPT.TRAP 0x1 ;  /* 0x000000040000795c */ /* 0x000fe20000300000 */
.L_x_106:
[----:B------:R-:W-:Y:S05]  /*59c0*/  @P0 BRA `(.L_x_107) ;  /* 0x0000000000040947 */ /* 0x000fea0003800000 */
[----:B------:R-:W-:Y:S01]  /*59d0*/  BPT.TRAP 0x1 ;  /* 0x000000040000795c */ /* 0x000fe20000300000 */
.L_x_107:
[C-C-:B------:R-:W-:Y:S01]  /*59e0*/  IMAD R10, R11.reuse, 0x800, R22.reuse ;  /* 0x000008000b0a7824 */ /* 0x140fe200078e0216 */
[----:B------:R-:W-:Y:S01]  /*59f0*/  R2UR UR17, R22 ;  /* 0x00000000161172ca */ /* 0x000fe200000e0000 */
[----:B------:R-:W-:Y:S01]  /*5a00*/  IMAD R22, R11, 0x200, R22 ;  /* 0x000002000b167824 */ /* 0x000fe200078e0216 */
[----:B------:R-:W-:Y:S01]  /*5a10*/  R2UR UR25, R19 ;  /* 0x00000000131972ca */ /* 0x000fe200000e0000 */
[----:B------:R-:W-:Y:S01]  /*5a20*/  VIADD R24, R24, 0xffffffff ;  /* 0xffffffff18187836 */ /* 0x000fe20000000000 */
[----:B------:R-:W-:Y:S01]  /*5a30*/  R2UR UR24, R10 ;  /* 0x000000000a1872ca */ /* 0x000fe200000e0000 */
[----:B------:R-:W-:Y:S01]  /*5a40*/  IMAD R10, R11, 0x1000, R16 ;  /* 0x000010000b0a7824 */ /* 0x000fe200078e0210 */
[----:B------:R-:W-:Y:S01]  /*5a50*/  R2UR UR8, R22 ;  /* 0x00000000160872ca */ /* 0x000fe200000e0000 */
[----:B------:R-:W-:Y:S01]  /*5a60*/  UIADD3 UR6, UP0, UR32, 0xf0, URZ ;  /* 0x000000f020067890 */ /* 0x000fe2000ff1e03f */
[----:B------:R-:W-:Y:S01]  /*5a70*/  R2UR UR28, R5 ;  /* 0x00000000051c72ca */ /* 0x000fe200000e0000 */
[----:B------:R-:W-:Y:S01]  /*5a80*/  UIADD3 UR22, UP1, UR32, 0x1f0, URZ ;  /* 0x000001f020167890 */ /* 0x000fe2000ff3e03f */
[----:B------:R-:W-:Y:S01]  /*5a90*/  R2UR UR16, R10 ;  /* 0x000000000a1072ca */ /* 0x000fe200000e0000 */
[----:B------:R-:W-:Y:S01]  /*5aa0*/  UIADD3 UR34, UP2, UR32, 0x2f0, URZ ;  /* 0x000002f020227890 */ /* 0x000fe2000ff5e03f */
[----:B------:R-:W-:Y:S01]  /*5ab0*/  R2UR UR26, R23 ;  /* 0x00000000171a72ca */ /* 0x000fe200000e0000 */
[----:B------:R-:W-:Y:S01]  /*5ac0*/  UIADD3.X UR7, URZ, UR33, URZ, UP0, !UPT ;  /* 0x000000213f077290 */ /* 0x000fe200087fe43f */
[----:B------:R-:W-:Y:S01]  /*5ad0*/  R2UR UR27, R26 ;  /* 0x000000001a1b72ca */ /* 0x000fe200000e0000 */
[----:B------:R-:W-:Y:S01]  /*5ae0*/  UIADD3.X UR23, URZ, UR33, URZ, UP1, !UPT ;  /* 0x000000213f177290 */ /* 0x000fe20008ffe43f */
[----:B------:R-:W-:Y:S01]  /*5af0*/  R2UR UR11, R0 ;  /* 0x00000000000b72ca */ /* 0x000fe200000e0000 */
[----:B------:R-:W-:Y:S01]  /*5b00*/  UIADD3 UR24, UR24, 0x300, URZ ;  /* 0x0000030018187890 */ /* 0x000fe2000fffe03f */
[----:B------:R-:W-:Y:S01]  /*5b10*/  R2UR UR12, R25 ;  /* 0x00000000190c72ca */ /* 0x000fe200000e0000 */
[----:B------:R-:W-:Y:S01]  /*5b20*/  UIADD3 UR8, UR8, 0x33300, URZ ;  /* 0x0003330008087890 */ /* 0x000fe2000fffe03f */
[----:B------:R-:W-:Y:S01]  /*5b30*/  R2UR UR18, R21 ;  /* 0x00000000151272ca */ /* 0x000fe200000e0000 */
[----:B------:R-:W-:Y:S01]  /*5b40*/  VIADD R11, R11, 0x1 ;  /* 0x000000010b0b7836 */ /* 0x000fe20000000000 */
[----:B------:R-:W-:Y:S01]  /*5b50*/  R2UR UR19, R20 ;  /* 0x00000000141372ca */ /* 0x000fe200000e0000 */
[----:B------:R-:W-:Y:S01]  /*5b60*/  UIADD3.X UR35, URZ, UR33, URZ, UP2, !UPT ;  /* 0x000000213f237290 */ /* 0x000fe200097fe43f */
[----:B------:R-:W-:Y:S01]  /*5b70*/  ISETP.GT.AND P4, PT, R24, 0x1, PT ;  /* 0x000000011800780c */ /* 0x000fe20003f84270 */
[----:B------:R-:W-:Y:S01]  /*5b80*/  UIADD3 UR16, UR17, 0x11300, UR16 ;  /* 0x0001130011107890 */ /* 0x000fe2000fffe010 */
[----:B------:R-:W-:Y:S01]  /*5b90*/  ISETP.NE.AND P1, PT, R11, 0x22, PT ;  /* 0x000000220b00780c */ /* 0x000fe20003f25270 */
[----:B------:R-:W-:Y:S01]  /*5ba0*/  UMOV UR30, 0x0 ;  /* 0x00000000001e7882 */ /* 0x000fe20000000000 */
[----:B------:R-:W-:Y:S01]  /*5bb0*/  UMOV UR31, 0x10000000 ;  /* 0x10000000001f7882 */ /* 0x000fe20000000000 */
[----:B------:R-:W-:Y:S01]  /*5bc0*/  UMOV UR10, URZ ;  /* 0x0000003f000a7c82 */ /* 0x000fe20008000000 */
[----:B------:R-:W-:Y:S01]  /*5bd0*/  UMOV UR9, UR25 ;  /* 0x0000001900097c82 */ /* 0x000fe20008000000 */
[----:B------:R-:W-:Y:S01]  /*5be0*/  UMOV UR13, UR28 ;  /* 0x0000001c000d7c82 */ /* 0x000fe20008000000 */
[----:B------:R0:W-:Y:S01]  /*5bf0*/  UTMALDG.3D [UR24], [UR6], desc[UR30] ;  /* 0x00001e18060075b4 */ /* 0x0001e20008011000 */
[----:B------:R-:W-:Y:S01]  /*5c00*/  UMOV UR21, 0x30000 ;  /* 0x0003000000157882 */ /* 0x000fe20000000000 */
[----:B------:R-:W-:Y:S01]  /*5c10*/  UMOV UR17, UR25 ;  /* 0x0000001900117c82 */ /* 0x000fe20008000000 */
[----:B------:R-:W-:Y:S01]  /*5c20*/  UMOV UR20, UR28 ;  /* 0x0000001c00147c82 */ /* 0x000fe20008000000 */
[----:B------:R-:W-:Y:S01]  /*5c30*/  SEL R19, RZ, 0x1, P1 ;  /* 0x00000001ff137807 */ /* 0x000fe20000800000 */
[----:B------:R-:W-:Y:S01]  /*5c40*/  VIADD R25, R25, 0x1 ;  /* 0x0000000119197836 */ /* 0x000fe20000000000 */
[----:B------:R-:W-:Y:S01]  /*5c50*/  SEL R11, R11, RZ, P1 ;  /* 0x000000ff0b0b7207 */ /* 0x000fe20000800000 */
[----:B------:R-:W-:Y:S01]  /*5c60*/  VIADD R23, R23, 0x20 ;  /* 0x0000002017177836 */ /* 0x000fe20000000000 */
[----:B------:R0:W-:Y:S01]  /*5c70*/  UTMALDG.4D [UR8], [UR22], desc[UR30] ;  /* 0x00001e08160075b4 */ /* 0x0001e20008019000 */
[----:B------:R-:W-:Y:S01]  /*5c80*/  LOP3.LUT R4, R4, R19, RZ, 0x3c, !PT ;  /* 0x0000001304047212 */ /* 0x000fe200078e3cff */
[----:B------:R-:W-:Y:S01]  /*5c90*/  VIADD R21, R21, 0x40 ;  /* 0x0000004015157836 */ /* 0x000fe20000000000 */
[----:B------:R0:W-:Y:S02]  /*5ca0*/  UTMALDG.3D.MULTICAST [UR16], [UR34], UR21, desc[UR30] ;  /* 0x00001e10220073b4 */ /* 0x0001e40008011815 */
[----:B0-----:R-:W-:Y:S05]  /*5cb0*/  @P4 BRA `(.L_x_108) ;  /* 0xfffffffc000c4947 */ /* 0x001fea000383ffff */
.L_x_104:
[----:B------:R-:W-:Y:S05]  /*5cc0*/  BSYNC B1 ;  /* 0x0000000000017941 */ /* 0x000fea0003800000 */
.L_x_103:
[----:B------:R-:W-:Y:S01]  /*5cd0*/  LOP3.LUT P5, RZ, R15, 0xff, RZ, 0xc0, !PT ;  /* 0x000000ff0fff7812 */ /* 0x000fe200078ac0ff */
[----:B------:R-:W-:Y:S01]  /*5ce0*/  VIADD R13, R13, UR14 ;  /* 0x0000000e0d0d7c36 */ /* 0x000fe20008000000 */
[----:B------:R-:W-:Y:S01]  /*5cf0*/  ULDC.64 UR6, c[0x0][0x750] ;  /* 0x0001d40000067ab9 */ /* 0x000fe20000000a00 */
[----:B------:R-:W-:Y:S01]  /*5d00*/  IMAD.U32 R10, RZ, RZ, UR14 ;  /* 0x0000000eff0a7e24 */ /* 0x000fe2000f8e00ff */
[----:B------:R-:W-:Y:S01]  /*5d10*/  UISETP.GE.U32.AND UP0, UPT, UR14, 0x22, UPT ;  /* 0x000000220e00788c */ /* 0x000fe2000bf06070 */
[----:B------:R-:W-:Y:S01]  /*5d20*/  BSSY B1, `(.L_x_109) ;  /* 0x000006c000017945 */ /* 0x000fe20003800000 */
[----:B------:R-:W-:Y:S02]  /*5d30*/  ISETP.GT.U32.AND P1, PT, R13, 0x21, PT ;  /* 0x000000210d00780c */ /* 0x000fe40003f24070 */
[----:B------:R-:W-:Y:S02]  /*5d40*/  PRMT R15, RZ, 0x7610, R15 ;  /* 0x00007610ff0f7816 */ /* 0x000fe4000000000f */
[----:B------:R-:W-:-:S02]  /*5d50*/  ISETP.LT.U32.AND P1, PT, R10, 0x22, P1 ;  /* 0x000000220a00780c */ /* 0x000fc40000f21070 */
[----:B------:R-:W-:Y:S01]  /*5d60*/  PLOP3.LUT P4, PT, PT, PT, UP0, 0x80, 0x0 ;  /* 0x000000000000781c */ /* 0x000fe20003f8f008 */
[----:B------:R-:W0:Y:S01]  /*5d70*/  @P5 S2R R5, SR_CgaCtaId ;  /* 0x0000000000055919 */ /* 0x000e220000008800 */
[----:B------:R-:W-:Y:S02]  /*5d80*/  @P5 MOV R0, 0x400 ;  /* 0x0000040000005802 */ /* 0x000fe40000000f00 */
[----:B------:R-:W-:Y:S02]  /*5d90*/  PRMT R10, RZ, 0x7610, R10 ;  /* 0x00007610ff0a7816 */ /* 0x000fe4000000000a */
[----:B0-----:R-:W-:Y:S01]  /*5da0*/  @P5 LEA R0, R5, R0, 0x18 ;  /* 0x0000000005005211 */ /* 0x001fe200078ec0ff */
[----:B------:R-:W-:-:S03]  /*5db0*/  IMAD.WIDE.U32 R4, R13, -0xf0f0f0f, RZ ;  /* 0xf0f0f0f10d047825 */ /* 0x000fc600078e00ff */
[----:B------:R0:W-:Y:S01]  /*5dc0*/  @P5 SYNCS.ARRIVE.TRANS64.A1T0 RZ, [R0+URZ+0x258], RZ ;  /* 0x000258ff00ff59a7 */ /* 0x0001e2000810003f */
[----:B------:R-:W-:Y:S02]  /*5dd0*/  IADD3 R2, P5, R2, R8, RZ ;  /* 0x0000000802027210 */ /* 0x000fe40007fbe0ff */
[----:B------:R-:W-:Y:S01]  /*5de0*/  SHF.R.U32.HI R4, RZ, 0x5, R5 ;  /* 0x00000005ff047819 */ /* 0x000fe20000011605 */
[----:B------:R-:W-:Y:S02]  /*5df0*/  IMAD.MOV.U32 R5, RZ, RZ, -0x1 ;  /* 0xffffffffff057424 */ /* 0x000fe400078e00ff */
[----:B------:R-:W-:Y:S01]  /*5e00*/  IMAD.X R3, R3, 0x1, R12, P5 ;  /* 0x0000000103037824 */ /* 0x000fe200028e060c */
[----:B0-----:R-:W-:Y:S01]  /*5e10*/  SEL R0, RZ, 0x1, !P1 ;  /* 0x00000001ff007807 */ /* 0x001fe20004800000 */
[----:B------:R-:W-:Y:S01]  /*5e20*/  IMAD R13, R4, -0x22, R13 ;  /* 0xffffffde040d7824 */ /* 0x000fe200078e020d */
[----:B------:R-:W-:Y:S02]  /*5e30*/  ISETP.GE.U32.AND P1, PT, R2, UR6, PT ;  /* 0x0000000602007c0c */ /* 0x000fe4000bf26070 */
[----:B------:R-:W-:Y:S01]  /*5e40*/  LOP3.LUT R7, R7, R0, RZ, 0x3c, !PT ;  /* 0x0000000007077212 */ /* 0x000fe200078e3cff */
[----:B------:R-:W-:Y:S01]  /*5e50*/  IMAD.MOV.U32 R0, RZ, RZ, -0x1 ;  /* 0xffffffffff007424 */ /* 0x000fe200078e00ff */
[----:B------:R-:W-:-:S02]  /*5e60*/  ISETP.GE.U32.AND.EX P1, PT, R3, UR7, PT, P1 ;  /* 0x0000000703007c0c */ /* 0x000fc4000bf26110 */
[----:B------:R-:W-:Y:S01]  /*5e70*/  @P4 LOP3.LUT R7, R7, 0x1, R4, 0x78, !PT ;  /* 0x0000000107074812 */ /* 0x000fe200078e7804 */
[----:B------:R-:W-:-:S10]  /*5e80*/  IMAD.MOV.U32 R4, RZ, RZ, -0x1 ;  /* 0xffffffffff047424 */ /* 0x000fd400078e00ff */
[----:B------:R-:W-:Y:S05]  /*5e90*/  @P1 BRA `(.L_x_110) ;  /* 0x0000000400501947 */ /* 0x000fea0003800000 */
[----:B------:R-:W0:Y:S01]  /*5ea0*/  S2R R0, SR_CTAID.X ;  /* 0x0000000000007919 */ /* 0x000e220000002500 */
[----:B------:R-:W-:Y:S01]  /*5eb0*/  ULDC.64 UR6, c[0x0][0x728] ;  /* 0x0001ca0000067ab9 */ /* 0x000fe20000000a00 */
[----:B------:R-:W-:Y:S01]  /*5ec0*/  ULDC UR9, c[0x0][0x730] ;  /* 0x0001cc0000097ab9 */ /* 0x000fe20000000800 */
[----:B------:R-:W-:Y:S01]  /*5ed0*/  ISETP.NE.U32.AND P1, PT, RZ, UR6, PT ;  /* 0x00000006ff007c0c */ /* 0x000fe2000bf25070 */
[----:B------:R-:W1:Y:S01]  /*5ee0*/  S2R R19, SR_CTAID.Y ;  /* 0x0000000000137919 */ /* 0x000e620000002600 */
[----:B------:R-:W-:Y:S01]  /*5ef0*/  ULDC UR10, c[0x0][0x150] ;  /* 0x00005400000a7ab9 */ /* 0x000fe20000000800 */
[----:B------:R-:W-:Y:S01]  /*5f00*/  IMAD.MOV.U32 R4, RZ, RZ, R2 ;  /* 0x000000ffff047224 */ /* 0x000fe200078e0002 */
[----:B------:R-:W-:Y:S01]  /*5f10*/  ISETP.NE.AND.EX P1, PT, RZ, UR7, PT, P1 ;  /* 0x00000007ff007c0c */ /* 0x000fe2000bf25310 */
[----:B------:R-:W-:Y:S01]  /*5f20*/  IMAD.MOV.U32 R5, RZ, RZ, R3 ;  /* 0x000000ffff057224 */ /* 0x000fe200078e0003 */
[----:B0-----:R-:W-:-:S11]  /*5f30*/  I2FP.F32.U32 R20, R0 ;  /* 0x0000000000147245 */ /* 0x001fd60000201000 */
[----:B------:R-:W-:Y:S05]  /*5f40*/  @!P1 BRA `(.L_x_111) ;  /* 0x0000000000289947 */ /* 0x000fea0003800000 */
[----:B------:R-:W-:Y:S02]  /*5f50*/  ULDC UR8, c[0x0][0x734] ;  /* 0x0001cd0000087ab9 */ /* 0x000fe40000000800 */
[----:B------:R-:W-:-:S05]  /*5f60*/  IADD3 R5, P1, R2, UR8, RZ ;  /* 0x0000000802057c10 */ /* 0x000fca000ff3e0ff */
[----:B------:R-:W-:-:S04]  /*5f70*/  IMAD.X R21, RZ, RZ, R3, P1 ;  /* 0x000000ffff157224 */ /* 0x000fc800008e0603 */
[----:B------:R-:W-:-:S04]  /*5f80*/  IMAD.WIDE.U32 R10, R21, UR6, RZ ;  /* 0x00000006150a7c25 */ /* 0x000fc8000f8e00ff */
[----:B------:R-:W-:-:S04]  /*5f90*/  IMAD.WIDE.U32 R10, P1, R5, UR7, R10 ;  /* 0x00000007050a7c25 */ /* 0x000fc8000f82000a */
[----:B------:R-:W-:-:S04]  /*5fa0*/  IMAD.WIDE.U32 R4, R5, UR6, RZ ;  /* 0x0000000605047c25 */ /* 0x000fc8000f8e00ff */
[----:B------:R-:W-:Y:S01]  /*5fb0*/  IMAD.MOV.U32 R4, RZ, RZ, R11 ;  /* 0x000000ffff047224 */ /* 0x000fe200078e000b */
[----:B------:R-:W-:Y:S01]  /*5fc0*/  IADD3 RZ, P4, R5, R10, RZ ;  /* 0x0000000a05ff7210 */ /* 0x000fe20007f9e0ff */
[----:B------:R-:W-:-:S04]  /*5fd0*/  IMAD.X R5, RZ, RZ, RZ, P1 ;  /* 0x000000ffff057224 */ /* 0x000fc800008e06ff */
[----:B------:R-:W-:-:S08]  /*5fe0*/  IMAD.WIDE.U32.X R4, R21, UR7, R4, P4 ;  /* 0x0000000715047c25 */ /* 0x000fd0000a0e0404 */
.L_x_111:
[--C-:B------:R-:W-:Y:S01]  /*5ff0*/  SHF.R.U64 R18, R4, UR9, R5.reuse ;  /* 0x0000000904127c19 */ /* 0x100fe20008001205 */
[----:B------:R-:W-:Y:S01]  /*6000*/  FMUL R20, R20, UR10 ;  /* 0x0000000a14147c20 */ /* 0x000fe20008400000 */
[----:B------:R-:W0:Y:S01]  /*6010*/  LDC R21, c[0x0][0x144] ;  /* 0x00005100ff157b82 */ /* 0x000e220000000800 */
[----:B-1----:R-:W-:Y:S01]  /*6020*/  I2FP.F32.U32 R10, R19 ;  /* 0x00000013000a7245 */ /* 0x002fe20000201000 */
[----:B------:R-:W-:Y:S01]  /*6030*/  ULDC UR8, c[0x0][0x154] ;  /* 0x0000550000087ab9 */ /* 0x000fe20000000800 */
[----:B------:R-:W-:Y:S01]  /*6040*/  SHF.R.U32.HI R4, RZ, UR9, R5 ;  /* 0x00000009ff047c19 */ /* 0x000fe20008011605 */
[----:B------:R-:W-:Y:S01]  /*6050*/  ULDC.64 UR6, c[0x0][0x720] ;  /* 0x0001c80000067ab9 */ /* 0x000fe20000000a00 */
[----:B------:R-:W-:Y:S01]  /*6060*/  IADD3 R5, P1, RZ, -R18, RZ ;  /* 0x80000012ff057210 */ /* 0x000fe20007f3e0ff */
[----:B------:R-:W1:Y:S01]  /*6070*/  F2I.U32.TRUNC.NTZ R20, R20 ;  /* 0x0000001400147305 */ /* 0x000e62000020f000 */
[----:B------:R-:W-:Y:S01]  /*6080*/  FMUL R10, R10, UR8 ;  /* 0x000000080a0a7c20 */ /* 0x000fe20008400000 */
[----:B------:R-:W2:Y:S01]  /*6090*/  LDC R22, c[0x0][0x148] ;  /* 0x00005200ff167b82 */ /* 0x000ea20000000800 */
[----:B------:R-:W-:Y:S01]  /*60a0*/  ULDC.64 UR8, c[0x0][0x740] ;  /* 0x0001d00000087ab9 */ /* 0x000fe20000000a00 */
[----:B------:R-:W-:Y:S01]  /*60b0*/  IMAD.X R4, RZ, RZ, ~R4, P1 ;  /* 0x000000ffff047224 */ /* 0x000fe200008e0e04 */
[----:B------:R-:W-:-:S03]  /*60c0*/  ISETP.NE.U32.AND P1, PT, RZ, UR8, PT ;  /* 0x00000008ff007c0c */ /* 0x000fc6000bf25070 */
[----:B------:R-:W-:Y:S01]  /*60d0*/  IMAD R4, R4, UR6, RZ ;  /* 0x0000000604047c24 */ /* 0x000fe2000f8e02ff */
[----:B------:R-:W3:Y:S01]  /*60e0*/  F2I.U32.TRUNC.NTZ R10, R10 ;  /* 0x0000000a000a7305 */ /* 0x000ee2000020f000 */
[----:B------:R-:W-:Y:S02]  /*60f0*/  ISETP.NE.AND.EX P1, PT, RZ, UR9, PT, P1 ;  /* 0x00000009ff007c0c */ /* 0x000fe4000bf25310 */
[C---:B------:R-:W-:Y:S02]  /*6100*/  IMAD R11, R5.reuse, UR7, R4 ;  /* 0x00000007050b7c24 */ /* 0x040fe4000f8e0204 */
[----:B------:R-:W-:Y:S01]  /*6110*/  IMAD.WIDE.U32 R4, R5, UR6, R2 ;  /* 0x0000000605047c25 */ /* 0x000fe2000f8e0002 */
[----:B------:R-:W-:-:S03]  /*6120*/  ULDC UR6, c[0x0][0x718] ;  /* 0x0001c60000067ab9 */ /* 0x000fc60000000800 */
[----:B-1----:R-:W-:Y:S02]  /*6130*/  IMAD.MOV R20, RZ, RZ, -R20 ;  /* 0x000000ffff147224 */ /* 0x002fe400078e0a14 */
[----:B------:R-:W-:Y:S02]  /*6140*/  IMAD.IADD R5, R5, 0x1, R11 ;  /* 0x0000000105057824 */ /* 0x000fe400078e020b */
[----:B0-----:R-:W-:-:S03]  /*6150*/  IMAD R0, R21, R20, R0 ;  /* 0x0000001415007224 */ /* 0x001fc600078e0200 */
[--C-:B------:R-:W-:Y:S01]  /*6160*/  SHF.R.U64 R20, R4, UR6, R5.reuse ;  /* 0x0000000604147c19 */ /* 0x100fe20008001205 */
[----:B---3--:R-:W-:Y:S01]  /*6170*/  IMAD.MOV R4, RZ, RZ, -R10 ;  /* 0x000000ffff047224 */ /* 0x008fe200078e0a0a */
[----:B------:R-:W-:Y:S01]  /*6180*/  SHF.R.U32.HI R5, RZ, UR6, R5 ;  /* 0x00000006ff057c19 */ /* 0x000fe20008011605 */
[----:B------:R-:W-:Y:S02]  /*6190*/  ULDC UR6, c[0x0][0x708] ;  /* 0x0001c20000067ab9 */ /* 0x000fe40000000800 */
[----:B--2---:R-:W-:Y:S01]  /*61a0*/  @P3 IMAD R0, R22, R4, R19 ;  /* 0x0000000416003224 */ /* 0x004fe200078e0213 */
[--C-:B------:R-:W-:Y:S02]  /*61b0*/  SHF.R.U64 R22, R20, UR6, R5.reuse ;  /* 0x0000000614167c19 */ /* 0x100fe40008001205 */
[----:B------:R-:W-:Y:S01]  /*61c0*/  SHF.R.U32.HI R5, RZ, UR6, R5 ;  /* 0x00000006ff057c19 */ /* 0x000fe20008011605 */
[----:B------:R-:W-:-:S03]  /*61d0*/  ULDC UR6, c[0x0][0x758] ;  /* 0x0001d60000067ab9 */ /* 0x000fc60000000800 */
[--C-:B------:R-:W-:Y:S02]  /*61e0*/  SHF.R.U64 R19, R22, UR6, R5.reuse ;  /* 0x0000000616137c19 */ /* 0x100fe40008001205 */
[----:B------:R-:W-:-:S03]  /*61f0*/  SHF.R.U32.HI R21, RZ, UR6, R5 ;  /* 0x00000006ff157c19 */ /* 0x000fc60008011605 */
[----:B------:R-:W-:Y:S02]  /*6200*/  IMAD.MOV.U32 R10, RZ, RZ, R19 ;  /* 0x000000ffff0a7224 */ /* 0x000fe400078e0013 */
[----:B------:R-:W-:Y:S01]  /*6210*/  IMAD.MOV.U32 R5, RZ, RZ, R21 ;  /* 0x000000ffff057224 */ /* 0x000fe200078e0015 */
[----:B------:R-:W-:Y:S06]  /*6220*/  @!P1 BRA `(.L_x_112) ;  /* 0x00000000002c9947 */ /* 0x000fec0003800000 */
        /* <DEDUP_REMOVED lines=9> */
[----:B------:R-:W-:-:S04]  /*62c0*/  IMAD.WIDE.U32.X R4, R21, UR9, R4, P4 ;  /* 0x0000000915047c25 */ /* 0x000fc8000a0e0404 */
[----:B------:R-:W-:-:S07]  /*62d0*/  IMAD.MOV.U32 R10, RZ, RZ, R4 ;  /* 0x000000ffff0a7224 */ /* 0x000fce00078e0004 */
.L_x_112:
[----:B------:R-:W-:Y:S01]  /*62e0*/  ULDC UR6, c[0x0][0x748] ;  /* 0x0001d20000067ab9 */ /* 0x000fe20000000800 */
[----:B------:R-:W-:Y:S01]  /*62f0*/  LOP3.LUT R4, R22, UR15, RZ, 0xc0, !PT ;  /* 0x0000000f16047c12 */ /* 0x000fe2000f8ec0ff */
[----:B------:R-:W-:Y:S01]  /*6300*/  ULDC UR7, c[0x0][0x710] ;  /* 0x0001c40000077ab9 */ /* 0x000fe20000000800 */
[----:B------:R-:W-:Y:S01]  /*6310*/  SHF.R.U64 R5, R10, UR6, R5 ;  /* 0x000000060a057c19 */ /* 0x000fe20008001205 */
[----:B------:R-:W-:Y:S01]  /*6320*/  ULDC UR6, c[0x0][0x738] ;  /* 0x0001ce0000067ab9 */ /* 0x000fe20000000800 */
[----:B------:R-:W-:-:S03]  /*6330*/  LOP3.LUT R20, R20, UR4, RZ, 0xc0, !PT ;  /* 0x0000000414147c12 */ /* 0x000fc6000f8ec0ff */
[----:B------:R-:W-:Y:S02]  /*6340*/  IMAD.MOV R10, RZ, RZ, -R5 ;  /* 0x000000ffff0a7224 */ /* 0x000fe400078e0a05 */
[----:B------:R-:W-:Y:S02]  /*6350*/  IMAD R5, R5, UR5, R4 ;  /* 0x0000000505057c24 */ /* 0x000fe4000f8e0204 */
[----:B------:R-:W-:Y:S01]  /*6360*/  IMAD R19, R10, UR6, R19 ;  /* 0x000000060a137c24 */ /* 0x000fe2000f8e0213 */
[----:B------:R-:W-:Y:S01]  /*6370*/  ULDC UR6, c[0x0][0x700] ;  /* 0x0001c00000067ab9 */ /* 0x000fe20000000800 */
[----:B------:R-:W-:Y:S02]  /*6380*/  IMAD R0, R5, UR7, R0 ;  /* 0x0000000705007c24 */ /* 0x000fe4000f8e0200 */
[----:B------:R-:W-:Y:S02]  /*6390*/  IMAD R19, R19, UR6, R20 ;  /* 0x0000000613137c24 */ /* 0x000fe4000f8e0214 */
[----:B------:R-:W-:-:S02]  /*63a0*/  IMAD.MOV.U32 R10, RZ, RZ, 0x1 ;  /* 0x00000001ff0a7424 */ /* 0x000fc400078e00ff */
[----:B------:R-:W-:Y:S01]  /*63b0*/  IMAD.MOV.U32 R5, RZ, RZ, R18 ;  /* 0x000000ffff057224 */ /* 0x000fe200078e0012 */
[----:B------:R-:W-:Y:S02]  /*63c0*/  SEL R4, R19, R0, !P3 ;  /* 0x0000000013047207 */ /* 0x000fe40005800000 */
[----:B------:R-:W-:-:S07]  /*63d0*/  SEL R0, R0, R19, !P3 ;  /* 0x0000001300007207 */ /* 0x000fce0005800000 */
.L_x_110:
[----:B------:R-:W-:Y:S05]  /*63e0*/  BSYNC B1 ;  /* 0x0000000000017941 */ /* 0x000fea0003800000 */
.L_x_109:
[----:B------:R-:W-:-:S13]  /*63f0*/  LOP3.LUT P1, RZ, R10, 0xff, RZ, 0xc0, !PT ;  /* 0x000000ff0aff7812 */ /* 0x000fda000782c0ff */
[----:B------:R-:W-:Y:S05]  /*6400*/  @P1 BRA `(.L_x_113) ;  /* 0xfffffff000fc1947 */ /* 0x000fea000383ffff */
[----:B------:R-:W-:Y:S05]  /*6410*/  BSYNC B0 ;  /* 0x0000000000007941 */ /* 0x000fea0003800000 */
.L_x_101:
[----:B------:R-:W-:-:S03]  /*6420*/  UMOV UR6, 0xffffffff ;  /* 0xffffffff00067882 */ /* 0x000fc60000000000 */
[----:B------:R-:W-:Y:S05]  /*6430*/  BRA.DIV UR6, `(.L_x_114) ;  /* 0x00000016066c7947 */ /* 0x000fea000b800000 */
[----:B------:R-:W-:-:S13]  /*6440*/  ELECT P0, URZ, PT ;  /* 0x00000000003f782f */ /* 0x000fda0003800000 */
.L_x_160:
[----:B------:R-:W-:Y:S04]  /*6450*/  BSSY B0, `(.L_x_115) ;  /* 0x0000139000007945 */ /* 0x000fe80003800000 */
[----:B------:R-:W-:Y:S05]  /*6460*/  @!P0 BRA `(.L_x_116) ;  /* 0x0000001000dc8947 */ /* 0x000fea0003800000 */
[----:B------:R-:W-:-:S04]  /*6470*/  LOP3.LUT R6, R6, 0x2, RZ, 0xfc, !PT ;  /* 0x0000000206067812 */ /* 0x000fc800078efcff */
[----:B------:R-:W-:-:S13]  /*6480*/  ISETP.NE.AND P0, PT, R6, 0x3, PT ;  /* 0x000000030600780c */ /* 0x000fda0003f05270 */
[----:B------:R-:W-:Y:S05]  /*6490*/  @!P0 BRA `(.L_x_117) ;  /* 0x0000000000048947 */ /* 0x000fea0003800000 */
[----:B------:R-:W-:Y:S01]  /*64a0*/  BPT.TRAP 0x1 ;  /* 0x000000040000795c */ /* 0x000fe20000300000 */
.L_x_117:
[----:B------:R-:W0:Y:S01]  /*64b0*/  S2R R3, SR_CgaCtaId ;  /* 0x0000000000037919 */ /* 0x000e220000008800 */
[----:B------:R-:W-:-:S04]  /*64c0*/  MOV R0, 0x400 ;  /* 0x0000040000007802 */ /* 0x000fc80000000f00 */
[----:B0-----:R-:W-:Y:S02]  /*64d0*/  LEA R0, R3, R0, 0x18 ;  /* 0x0000000003007211 */ /* 0x001fe400078ec0ff */
[----:B------:R-:W-:-:S03]  /*64e0*/  SHF.L.U32 R3, R7, 0x1f, RZ ;  /* 0x0000001f07037819 */ /* 0x000fc600000006ff */
[----:B------:R-:W-:-:S04]  /*64f0*/  VIADD R0, R0, 0x110 ;  /* 0x0000011000007836 */ /* 0x000fc80000000000 */
[C---:B------:R-:W-:Y:S02]  /*6500*/  IMAD R6, R13.reuse, 0x8, R0 ;  /* 0x000000080d067824 */ /* 0x040fe400078e0200 */
[----:B------:R-:W-:Y:S02]  /*6510*/  VIADD R13, R13, 0x1 ;  /* 0x000000010d0d7836 */ /* 0x000fe40000000000 */
[----:B------:R-:W0:Y:S03]  /*6520*/  SYNCS.PHASECHK.TRANS64.TRYWAIT P0, [R6+URZ], R3 ;  /* 0x00000003060075a7 */ /* 0x000e26000800017f */
[----:B------:R-:W-:-:S04]  /*6530*/  ISETP.NE.AND P1, PT, R13, 0x22, PT ;  /* 0x000000220d00780c */ /* 0x000fc80003f25270 */
[----:B------:R-:W-:Y:S02]  /*6540*/  SEL R2, RZ, 0x1, P1 ;  /* 0x00000001ff027807 */ /* 0x000fe40000800000 */
[----:B------:R-:W-:Y:S02]  /*6550*/  SEL R13, R13, RZ, P1 ;  /* 0x000000ff0d0d7207 */ /* 0x000fe40000800000 */
[----:B------:R-:W-:-:S03]  /*6560*/  LOP3.LUT R8, R7, R2, RZ, 0x3c, !PT ;  /* 0x0000000207087212 */ /* 0x000fc600078e3cff */
[----:B------:R-:W-:Y:S01]  /*6570*/  IMAD R7, R13, 0x8, R0 ;  /* 0x000000080d077824 */ /* 0x000fe200078e0200 */
[----:B------:R-:W-:Y:S01]  /*6580*/  SHF.L.U32 R4, R8, 0x1f, RZ ;  /* 0x0000001f08047819 */ /* 0x000fe200000006ff */
[----:B0-----:R-:W-:Y:S06]  /*6590*/  @!P0 BRA `(.L_x_118) ;  /* 0x0000001400388947 */ /* 0x001fec0003800000 */
.L_x_161:
[----:B------:R-:W1:Y:S01]  /*65a0*/  SYNCS.PHASECHK.TRANS64.TRYWAIT P0, [R7+URZ], R4 ;  /* 0x00000004070075a7 */ /* 0x000e62000800017f */
[----:B------:R-:W-:-:S05]  /*65b0*/  VIADD R2, R13, 0x1 ;  /* 0x000000010d027836 */ /* 0x000fca0000000000 */
[----:B------:R-:W-:-:S04]  /*65c0*/  ISETP.NE.AND P1, PT, R2, 0x22, PT ;  /* 0x000000220200780c */ /* 0x000fc80003f25270 */
[----:B0-----:R-:W-:Y:S02]  /*65d0*/  SEL R3, RZ, 0x1, P1 ;  /* 0x00000001ff037807 */ /* 0x001fe40000800000 */
[----:B------:R-:W-:Y:S02]  /*65e0*/  SEL R9, R2, RZ, P1 ;  /* 0x000000ff02097207 */ /* 0x000fe40000800000 */
[----:B------:R-:W-:-:S03]  /*65f0*/  LOP3.LUT R8, R8, R3, RZ, 0x3c, !PT ;  /* 0x0000000308087212 */ /* 0x000fc600078e3cff */
[----:B------:R-:W-:Y:S01]  /*6600*/  IMAD R6, R9, 0x8, R0 ;  /* 0x0000000809067824 */ /* 0x000fe200078e0200 */
[----:B------:R-:W-:Y:S01]  /*6610*/  SHF.L.U32 R5, R8, 0x1f, RZ ;  /* 0x0000001f08057819 */ /* 0x000fe200000006ff */
[----:B-1----:R-:W-:Y:S06]  /*6620*/  @!P0 BRA `(.L_x_119) ;  /* 0x0000001400288947 */ /* 0x002fec0003800000 */
.L_x_162:
[----:B------:R-:W1:Y:S01]  /*6630*/  SYNCS.PHASECHK.TRANS64.TRYWAIT P0, [R6+URZ], R5 ;  /* 0x00000005060075a7 */ /* 0x000e62000800017f */
[----:B------:R-:W-:-:S05]  /*6640*/  VIADD R2, R9, 0x1 ;  /* 0x0000000109027836 */ /* 0x000fca0000000000 */
[----:B------:R-:W-:-:S04]  /*6650*/  ISETP.NE.AND P1, PT, R2, 0x22, PT ;  /* 0x000000220200780c */ /* 0x000fc80003f25270 */
[----:B------:R-:W-:Y:S02]  /*6660*/  SEL R3, RZ, 0x1, P1 ;  /* 0x00000001ff037807 */ /* 0x000fe40000800000 */
[----:B0-----:R-:W-:Y:S02]  /*6670*/  SEL R7, R2, RZ, P1 ;  /* 0x000000ff02077207 */ /* 0x001fe40000800000 */
[----:B------:R-:W-:-:S03]  /*6680*/  LOP3.LUT R8, R8, R3, RZ, 0x3c, !PT ;  /* 0x0000000308087212 */ /* 0x000fc600078e3cff */
[----:B------:R-:W-:Y:S01]  /*6690*/  IMAD R9, R7, 0x8, R0 ;  /* 0x0000000807097824 */ /* 0x000fe200078e0200 */
[----:B------:R-:W-:Y:S01]  /*66a0*/  SHF.L.U32 R4, R8, 0x1f, RZ ;  /* 0x0000001f08047819 */ /* 0x000fe200000006ff */
[----:B-1----:R-:W-:Y:S06]  /*66b0*/  @!P0 BRA `(.L_x_120) ;  /* 0x0000001400188947 */ /* 0x002fec0003800000 */
.L_x_163:
[----:B------:R-:W1:Y:S01]  /*66c0*/  SYNCS.PHASECHK.TRANS64.TRYWAIT P0, [R9+URZ], R4 ;  /* 0x00000004090075a7 */ /* 0x000e62000800017f */
[----:B------:R-:W-:-:S05]  /*66d0*/  VIADD R2, R7, 0x1 ;  /* 0x0000000107027836 */ /* 0x000fca0000000000 */
[----:B------:R-:W-:-:S04]  /*66e0*/  ISETP.NE.AND P1, PT, R2, 0x22, PT ;  /* 0x000000220200780c */ /* 0x000fc80003f25270 */
[----:B------:R-:W-:Y:S02]  /*66f0*/  SEL R3, RZ, 0x1, P1 ;  /* 0x00000001ff037807 */ /* 0x000fe40000800000 */
[----:B------:R-:W-:Y:S02]  /*6700*/  SEL R7, R2, RZ, P1 ;  /* 0x000000ff02077207 */ /* 0x000fe40000800000 */
[----:B------:R-:W-:-:S03]  /*6710*/  LOP3.LUT R8, R8, R3, RZ, 0x3c, !PT ;  /* 0x0000000308087212 */ /* 0x000fc600078e3cff */
[----:B0-----:R-:W-:Y:S01]  /*6720*/  IMAD R6, R7, 0x8, R0 ;  /* 0x0000000807067824 */ /* 0x001fe200078e0200 */
[----:B------:R-:W-:Y:S01]  /*6730*/  SHF.L.U32 R5, R8, 0x1f, RZ ;  /* 0x0000001f08057819 */ /* 0x000fe200000006ff */
[----:B-1----:R-:W-:Y:S06]  /*6740*/  @!P0 BRA `(.L_x_121) ;  /* 0x0000001400088947 */ /* 0x002fec0003800000 */
.L_x_164:
        /* <DEDUP_REMOVED lines=9> */
.L_x_165:
        /* <DEDUP_REMOVED lines=9> */
.L_x_166:
        /* <DEDUP_REMOVED lines=9> */
.L_x_167:
        /* <DEDUP_REMOVED lines=9> */
.L_x_168:
        /* <DEDUP_REMOVED lines=9> */
.L_x_169:
        /* <DEDUP_REMOVED lines=9> */
.L_x_170:
        /* <DEDUP_REMOVED lines=9> */
.L_x_171:
        /* <DEDUP_REMOVED lines=9> */
.L_x_172:
        /* <DEDUP_REMOVED lines=9> */
.L_x_173:
        /* <DEDUP_REMOVED lines=9> */
.L_x_174:
        /* <DEDUP_REMOVED lines=9> */
.L_x_175:
        /* <DEDUP_REMOVED lines=9> */
.L_x_176:
        /* <DEDUP_REMOVED lines=9> */
.L_x_177:
        /* <DEDUP_REMOVED lines=9> */
.L_x_178:
        /* <DEDUP_REMOVED lines=9> */
.L_x_179:
        /* <DEDUP_REMOVED lines=9> */
.L_x_180:
        /* <DEDUP_REMOVED lines=9> */
.L_x_181:
        /* <DEDUP_REMOVED lines=9> */
.L_x_182:
        /* <DEDUP_REMOVED lines=9> */
.L_x_183:
        /* <DEDUP_REMOVED lines=9> */
.L_x_184:
        /* <DEDUP_REMOVED lines=9> */
.L_x_185:
        /* <DEDUP_REMOVED lines=9> */
.L_x_186:
        /* <DEDUP_REMOVED lines=9> */
.L_x_187:
        /* <DEDUP_REMOVED lines=9> */
.L_x_188:
        /* <DEDUP_REMOVED lines=9> */
.L_x_189:
        /* <DEDUP_REMOVED lines=9> */
.L_x_190:
        /* <DEDUP_REMOVED lines=9> */
.L_x_191:
        /* <DEDUP_REMOVED lines=9> */
.L_x_192:
[----:B------:R-:W1:Y:S01]  /*7710*/  SYNCS.PHASECHK.TRANS64.TRYWAIT P0, [R6+URZ], R5 ;  /* 0x00000005060075a7 */ /* 0x000e62000800017f */
[----:B------:R-:W-:-:S05]  /*7720*/  VIADD R2, R7, 0x1 ;  /* 0x0000000107027836 */ /* 0x000fca0000000000 */
[----:B------:R-:W-:-:S04]  /*7730*/  ISETP.NE.AND P1, PT, R2, 0x22, PT ;  /* 0x000000220200780c */ /* 0x000fc80003f25270 */
[----:B0-----:R-:W-:Y:S02]  /*7740*/  SEL R4, RZ, 0x1, P1 ;  /* 0x00000001ff047807 */ /* 0x001fe40000800000 */
[----:B------:R-:W-:Y:S02]  /*7750*/  SEL R3, R2, RZ, P1 ;  /* 0x000000ff02037207 */ /* 0x000fe40000800000 */
[----:B------:R-:W-:Y:S01]  /*7760*/  LOP3.LUT R4, R11, R4, RZ, 0x3c, !PT ;  /* 0x000000040b047212 */ /* 0x000fe200078e3cff */
[----:B-1----:R-:W-:Y:S06]  /*7770*/  @!P0 BRA `(.L_x_150) ;  /* 0x0000000c00408947 */ /* 0x002fec0003800000 */
.L_x_193:
[----:B------:R-:W-:Y:S01]  /*7780*/  IMAD R3, R3, 0x8, R0 ;  /* 0x0000000803037824 */ /* 0x000fe200078e0200 */
[----:B------:R-:W-:-:S07]  /*7790*/  SHF.L.U32 R0, R4, 0x1f, RZ ;  /* 0x0000001f04007819 */ /* 0x000fce00000006ff */
.L_x_151:
[----:B-1----:R1:W2:Y:S02]  /*77a0*/  SYNCS.PHASECHK.TRANS64.TRYWAIT P0, [R3+URZ], R0 ;  /* 0x00000000030075a7 */ /* 0x0022a4000800017f */
[----:B--2---:R-:W-:Y:S05]  /*77b0*/  @!P0 NANOSLEEP.SYNCS 0x989680 ;  /* 0x009896800000895d */ /* 0x004fea0003900000 */
[----:B------:R-:W2:Y:S02]  /*77c0*/  @!P0 SYNCS.PHASECHK.TRANS64 P0, [R3+URZ], R0 ;  /* 0x00000000030085a7 */ /* 0x000ea4000800007f */
[----:B--2---:R-:W-:Y:S05]  /*77d0*/  @!P0 BRA `(.L_x_151) ;  /* 0xfffffffc00f08947 */ /* 0x004fea000383ffff */
.L_x_116:
[----:B------:R-:W-:Y:S05]  /*77e0*/  BSYNC B0 ;  /* 0x0000000000007941 */ /* 0x000fea0003800000 */
.L_x_115:
[----:B------:R-:W-:Y:S05]  /*77f0*/  EXIT ;  /* 0x000000000000794d */ /* 0x000fea0003800000 */
.L_x_20:
[----:B0-----:R-:W-:-:S04]  /*7800*/  IMAD.U32 R25, RZ, RZ, UR16 ;  /* 0x00000010ff197e24 */ /* 0x001fc8000f8e00ff */
[----:B------:R0:W1:Y:S03]  /*7810*/  SYNCS.PHASECHK.TRANS64.TRYWAIT P0, [R25+URZ+-0x8], R24 ;  /* 0xfffff818190075a7 */ /* 0x000066000800017f */
[----:B-1----:R-:W-:Y:S05]  /*7820*/  @!P0 NANOSLEEP.SYNCS 0x989680 ;  /* 0x009896800000895d */ /* 0x002fea0003900000 */
[----:B------:R-:W1:Y:S02]  /*7830*/  @!P0 SYNCS.PHASECHK.TRANS64 P0, [R25+URZ+-0x8], R24 ;  /* 0xfffff818190085a7 */ /* 0x000e64000800007f */
[----:B-1----:R-:W-:Y:S05]  /*7840*/  @!P0 BRA `(.L_x_20) ;  /* 0xfffffffc00ec8947 */ /* 0x002fea000383ffff */
[----:B------:R-:W-:Y:S05]  /*7850*/  BRA `(.L_x_152) ;  /* 0xffffffa400087947 */ /* 0x000fea000383ffff */
.L_x_25:
[----:B-1----:R-:W-:-:S04]  /*7860*/  IMAD.U32 R115, RZ, RZ, UR8 ;  /* 0x00000008ff737e24 */ /* 0x002fc8000f8e00ff */
[----:B------:R1:W4:Y:S03]  /*7870*/  SYNCS.PHASECHK.TRANS64.TRYWAIT P0, [R115+URZ], R72 ;  /* 0x00000048730075a7 */ /* 0x000326000800017f */
[----:B----4-:R-:W-:Y:S05]  /*7880*/  @!P0 NANOSLEEP.SYNCS 0x989680 ;  /* 0x009896800000895d */ /* 0x010fea0003900000 */
[----:B------:R-:W4:Y:S02]  /*7890*/  @!P0 SYNCS.PHASECHK.TRANS64 P0, [R115+URZ], R72 ;  /* 0x00000048730085a7 */ /* 0x000f24000800007f */
[----:B----4-:R-:W-:Y:S05]  /*78a0*/  @!P0 BRA `(.L_x_25) ;  /* 0xfffffffc00ec8947 */ /* 0x010fea000383ffff */
[----:B------:R-:W-:Y:S05]  /*78b0*/  BRA `(.L_x_24) ;  /* 0xffffffa800007947 */ /* 0x000fea000383ffff */
.L_x_31:
[----:B0-----:R-:W-:-:S04]  /*78c0*/  IMAD.U32 R25, RZ, RZ, UR16 ;  /* 0x00000010ff197e24 */ /* 0x001fc8000f8e00ff */
[----:B------:R0:W4:Y:S03]  /*78d0*/  SYNCS.PHASECHK.TRANS64.TRYWAIT P0, [R25+URZ+0x8], R66 ;  /* 0x00000842190075a7 */ /* 0x000126000800017f */
[----:B----4-:R-:W-:Y:S05]  /*78e0*/  @!P0 NANOSLEEP.SYNCS 0x989680 ;  /* 0x009896800000895d */ /* 0x010fea0003900000 */
[----:B------:R-:W4:Y:S02]  /*78f0*/  @!P0 SYNCS.PHASECHK.TRANS64 P0, [R25+URZ+0x8], R66 ;  /* 0x00000842190085a7 */ /* 0x000f24000800007f */
[----:B----4-:R-:W-:Y:S05]  /*7900*/  @!P0 BRA `(.L_x_31) ;  /* 0xfffffffc00ec8947 */ /* 0x010fea000383ffff */
[----:B------:R-:W-:Y:S05]  /*7910*/  BRA `(.L_x_153) ;  /* 0xffffffac00e07947 */ /* 0x000fea000383ffff */
.L_x_102:
[----:B------:R-:W-:Y:S01]  /*7920*/  BSSY B1, `(.L_x_154) ;  /* 0x0000006000017945 */ /* 0x000fe20003800000 */
[----:B------:R-:W-:-:S07]  /*7930*/  IMAD.MOV.U32 R10, RZ, RZ, -0x1 ;  /* 0xffffffffff0a7424 */ /* 0x000fce00078e00ff */
[----:B------:R-:W-:Y:S05]  /*7940*/  WARPSYNC.COLLECTIVE R10, `(.L_x_155) ;  /* 0x000000000a0c7348 */ /* 0x000fea0003c00000 */
[----:B------:R-:W-:Y:S02]  /*7950*/  ELECT P1, UR62, PT ;  /* 0x00000000003e782f */ /* 0x000fe40003820000 */
[----:B------:R-:W-:Y:S01]  /*7960*/  MOV R10, UR62 ;  /* 0x0000003e000a7c02 */ /* 0x000fe20008000f00 */
[----:B------:R-:W-:Y:S10]  /*7970*/  ENDCOLLECTIVE ;  /* 0x000000000000791b */ /* 0x000ff40003800000 */
.L_x_155:
[----:B------:R-:W-:Y:S05]  /*7980*/  BSYNC B1 ;  /* 0x0000000000017941 */ /* 0x000fea0003800000 */
.L_x_154:
[----:B------:R-:W-:Y:S05]  /*7990*/  BRA `(.L_x_156) ;  /* 0xffffffdc00a47947 */ /* 0x000fea000383ffff */
.L_x_105:
[----:B0-----:R0:W1:Y:S02]  /*79a0*/  SYNCS.PHASECHK.TRANS64.TRYWAIT P1, [R19+URZ+0x110], R10 ;  /* 0x0001100a130075a7 */ /* 0x001064000802017f */
[----:B-1----:R-:W-:Y:S05]  /*79b0*/  @!P1 NANOSLEEP.SYNCS 0x989680 ;  /* 0x009896800000995d */ /* 0x002fea0003900000 */
[----:B------:R-:W1:Y:S02]  /*79c0*/  @!P1 SYNCS.PHASECHK.TRANS64 P1, [R19+URZ+0x110], R10 ;  /* 0x0001100a130095a7 */ /* 0x000e64000802007f */
[----:B-1----:R-:W-:Y:S05]  /*79d0*/  @!P1 BRA `(.L_x_105) ;  /* 0xfffffffc00f09947 */ /* 0x002fea000383ffff */
[----:B------:R-:W-:Y:S05]  /*79e0*/  BRA `(.L_x_157) ;  /* 0xffffffdc00e07947 */ /* 0x000fea000383ffff */
.L_x_114:
[----:B------:R-:W-:Y:S01]  /*79f0*/  BSSY B0, `(.L_x_158) ;  /* 0x0000006000007945 */ /* 0x000fe20003800000 */
[----:B------:R-:W-:-:S07]  /*7a00*/  IMAD.MOV.U32 R10, RZ, RZ, -0x1 ;  /* 0xffffffffff0a7424 */ /* 0x000fce00078e00ff */
[----:B------:R-:W-:Y:S05]  /*7a10*/  WARPSYNC.COLLECTIVE R10, `(.L_x_159) ;  /* 0x000000000a0c7348 */ /* 0x000fea0003c00000 */
[----:B------:R-:W-:Y:S02]  /*7a20*/  ELECT P1, UR62, PT ;  /* 0x00000000003e782f */ /* 0x000fe40003820000 */
[----:B------:R-:W-:Y:S01]  /*7a30*/  MOV R10, UR62 ;  /* 0x0000003e000a7c02 */ /* 0x000fe20008000f00 */
[----:B------:R-:W-:Y:S10]  /*7a40*/  ENDCOLLECTIVE ;  /* 0x000000000000791b */ /* 0x000ff40003800000 */
.L_x_159:
[----:B------:R-:W-:Y:S05]  /*7a50*/  BSYNC B0 ;  /* 0x0000000000007941 */ /* 0x000fea0003800000 */
.L_x_158:
[----:B------:R-:W-:Y:S01]  /*7a60*/  PLOP3.LUT P0, PT, P1, PT, PT, 0x80, 0x0 ;  /* 0x000000000000781c */ /* 0x000fe20000f0f070 */
[----:B------:R-:W-:-:S12]  /*7a70*/  BRA `(.L_x_160) ;  /* 0xffffffe800747947 */ /* 0x000fd8000383ffff */
.L_x_118:
[----:B0-----:R0:W1:Y:S02]  /*7a80*/  SYNCS.PHASECHK.TRANS64.TRYWAIT P0, [R6+URZ], R3 ;  /* 0x00000003060075a7 */ /* 0x001064000800017f */
[----:B-1----:R-:W-:Y:S05]  /*7a90*/  @!P0 NANOSLEEP.SYNCS 0x989680 ;  /* 0x009896800000895d */ /* 0x002fea0003900000 */
[----:B------:R-:W1:Y:S02]  /*7aa0*/  @!P0 SYNCS.PHASECHK.TRANS64 P0, [R6+URZ], R3 ;  /* 0x00000003060085a7 */ /* 0x000e64000800007f */
[----:B-1----:R-:W-:Y:S05]  /*7ab0*/  @!P0 BRA `(.L_x_118) ;  /* 0xfffffffc00f08947 */ /* 0x002fea000383ffff */
[----:B------:R-:W-:Y:S05]  /*7ac0*/  BRA `(.L_x_161) ;  /* 0xffffffe800b47947 */ /* 0x000fea000383ffff */
.L_x_119:
[----:B0-----:R0:W1:Y:S02]  /*7ad0*/  SYNCS.PHASECHK.TRANS64.TRYWAIT P0, [R7+URZ], R4 ;  /* 0x00000004070075a7 */ /* 0x001064000800017f */
[----:B-1----:R-:W-:Y:S05]  /*7ae0*/  @!P0 NANOSLEEP.SYNCS 0x989680 ;  /* 0x009896800000895d */ /* 0x002fea0003900000 */
[----:B------:R-:W1:Y:S02]  /*7af0*/  @!P0 SYNCS.PHASECHK.TRANS64 P0, [R7+URZ], R4 ;  /* 0x00000004070085a7 */ /* 0x000e64000800007f */
[----:B-1----:R-:W-:Y:S05]  /*7b00*/  @!P0 BRA `(.L_x_119) ;  /* 0xfffffffc00f08947 */ /* 0x002fea000383ffff */
[----:B------:R-:W-:Y:S05]  /*7b10*/  BRA `(.L_x_162) ;  /* 0xffffffe800c47947 */ /* 0x000fea000383ffff */
.L_x_120:
[----:B0-----:R0:W1:Y:S02]  /*7b20*/  SYNCS.PHASECHK.TRANS64.TRYWAIT P0, [R6+URZ], R5 ;  /* 0x00000005060075a7 */ /* 0x001064000800017f */
[----:B-1----:R-:W-:Y:S05]  /*7b30*/  @!P0 NANOSLEEP.SYNCS 0x989680 ;  /* 0x009896800000895d */ /* 0x002fea0003900000 */
[----:B------:R-:W1:Y:S02]  /*7b40*/  @!P0 SYNCS.PHASECHK.TRANS64 P0, [R6+URZ], R5 ;  /* 0x00000005060085a7 */ /* 0x000e64000800007f */
[----:B-1----:R-:W-:Y:S05]  /*7b50*/  @!P0 BRA `(.L_x_120) ;  /* 0xfffffffc00f08947 */ /* 0x002fea000383ffff */
[----:B------:R-:W-:Y:S05]  /*7b60*/  BRA `(.L_x_163) ;  /* 0xffffffe800d47947 */ /* 0x000fea000383ffff */
.L_x_121:
[----:B0-----:R0:W1:Y:S02]  /*7b70*/  SYNCS.PHASECHK.TRANS64.TRYWAIT P0, [R9+URZ], R4 ;  /* 0x00000004090075a7 */ /* 0x001064000800017f */
[----:B-1----:R-:W-:Y:S05]  /*7b80*/  @!P0 NANOSLEEP.SYNCS 0x989680 ;  /* 0x009896800000895d */ /* 0x002fea0003900000 */
[----:B------:R-:W1:Y:S02]  /*7b90*/  @!P0 SYNCS.PHASECHK.TRANS64 P0, [R9+URZ], R4 ;  /* 0x00000004090085a7 */ /* 0x000e64000800007f */
[----:B-1----:R-:W-:Y:S05]  /*7ba0*/  @!P0 BRA `(.L_x_121) ;  /* 0xfffffffc00f08947 */ /* 0x002fea000383ffff */
[----:B------:R-:W-:Y:S05]  /*7bb0*/  BRA `(.L_x_164) ;  /* 0xffffffe800e47947 */ /* 0x000fea000383ffff */
.L_x_122:
[----:B0-----:R0:W1:Y:S02]  /*7bc0*/  SYNCS.PHASECHK.TRANS64.TRYWAIT P0, [R6+URZ], R5 ;  /* 0x00000005060075a7 */ /* 0x001064000800017f */
[----:B-1----:R-:W-:Y:S05]  /*7bd0*/  @!P0 NANOSLEEP.SYNCS 0x989680 ;  /* 0x009896800000895d */ /* 0x002fea0003900000 */
[----:B------:R-:W1:Y:S02]  /*7be0*/  @!P0 SYNCS.PHASECHK.TRANS64 P0, [R6+URZ], R5 ;  /* 0x00000005060085a7 */ /* 0x000e64000800007f */
[----:B-1----:R-:W-:Y:S05]  /*7bf0*/  @!P0 BRA `(.L_x_122) ;  /* 0xfffffffc00f08947 */ /* 0x002fea000383ffff */
[----:B------:R-:W-:Y:S05]  /*7c00*/  BRA `(.L_x_165) ;  /* 0xffffffe800f47947 */ /* 0x000fea000383ffff */
.L_x_123:
[----:B0-----:R0:W1:Y:S02]  /*7c10*/  SYNCS.PHASECHK.TRANS64.TRYWAIT P0, [R9+URZ], R4 ;  /* 0x00000004090075a7 */ /* 0x001064000800017f */
[----:B-1----:R-:W-:Y:S05]  /*7c20*/  @!P0 NANOSLEEP.SYNCS 0x989680 ;  /* 0x009896800000895d */ /* 0x002fea0003900000 */
[----:B------:R-:W1:Y:S02]  /*7c30*/  @!P0 SYNCS.PHASECHK.TRANS64 P0, [R9+URZ], R4 ;  /* 0x00000004090085a7 */ /* 0x000e64000800007f */
[----:B-1----:R-:W-:Y:S05]  /*7c40*/  @!P0 BRA `(.L_x_123) ;  /* 0xfffffffc00f08947 */ /* 0x002fea000383ffff */
[----:B------:R-:W-:Y:S05]  /*7c50*/  BRA `(.L_x_166) ;  /* 0xffffffec00047947 */ /* 0x000fea000383ffff */
.L_x_124:
[----:B0-----:R0:W1:Y:S02]  /*7c60*/  SYNCS.PHASECHK.TRANS64.TRYWAIT P0, [R6+URZ], R5 ;  /* 0x00000005060075a7 */ /* 0x001064000800017f */
[----:B-1----:R-:W-:Y:S05]  /*7c70*/  @!P0 NANOSLEEP.SYNCS 0x989680 ;  /* 0x009896800000895d */ /* 0x002fea0003900000 */
[----:B------:R-:W1:Y:S02]  /*7c80*/  @!P0 SYNCS.PHASECHK.TRANS64 P0, [R6+URZ], R5 ;  /* 0x00000005060085a7 */ /* 0x000e64000800007f */
[----:B-1----:R-:W-:Y:S05]  /*7c90*/  @!P0 BRA `(.L_x_124) ;  /* 0xfffffffc00f08947 */ /* 0x002fea000383ffff */
[----:B------:R-:W-:Y:S05]  /*7ca0*/  BRA `(.L_x_167) ;  /* 0xffffffec00147947 */ /* 0x000fea000383ffff */
.L_x_125:
[----:B0-----:R0:W1:Y:S02]  /*7cb0*/  SYNCS.PHASECHK.TRANS64.TRYWAIT P0, [R9+URZ], R4 ;  /* 0x00000004090075a7 */ /* 0x001064000800017f */
[----:B-1----:R-:W-:Y:S05]  /*7cc0*/  @!P0 NANOSLEEP.SYNCS 0x989680 ;  /* 0x009896800000895d */ /* 0x002fea0003900000 */
[----:B------:R-:W1:Y:S02]  /*7cd0*/  @!P0 SYNCS.PHASECHK.TRANS64 P0, [R9+URZ], R4 ;  /* 0x00000004090085a7 */ /* 0x000e64000800007f */
[----:B-1----:R-:W-:Y:S05]  /*7ce0*/  @!P0 BRA `(.L_x_125) ;  /* 0xfffffffc00f08947 */ /* 0x002fea000383ffff */
[----:B------:R-:W-:Y:S05]  /*7cf0*/  BRA `(.L_x_168) ;  /* 0xffffffec00247947 */ /* 0x000fea000383ffff */
.L_x_126:
[----:B0-----:R0:W1:Y:S02]  /*7d00*/  SYNCS.PHASECHK.TRANS64.TRYWAIT P0, [R6+URZ], R5 ;  /* 0x00000005060075a7 */ /* 0x001064000800017f */
[----:B-1----:R-:W-:Y:S05]  /*7d10*/  @!P0 NANOSLEEP.SYNCS 0x989680 ;  /* 0x009896800000895d */ /* 0x002fea0003900000 */
[----:B------:R-:W1:Y:S02]  /*7d20*/  @!P0 SYNCS.PHASECHK.TRANS64 P0, [R6+URZ], R5 ;  /* 0x00000005060085a7 */ /* 0x000e64000800007f */
[----:B-1----:R-:W-:Y:S05]  /*7d30*/  @!P0 BRA `(.L_x_126) ;  /* 0xfffffffc00f08947 */ /* 0x002fea000383ffff */
[----:B------:R-:W-:Y:S05]  /*7d40*/  BRA `(.L_x_169) ;  /* 0xffffffec00347947 */ /* 0x000fea000383ffff */
.L_x_127:
[----:B0-----:R0:W1:Y:S02]  /*7d50*/  SYNCS.PHASECHK.TRANS64.TRYWAIT P0, [R9+URZ], R4 ;  /* 0x00000004090075a7 */ /* 0x001064000800017f */
[----:B-1----:R-:W-:Y:S05]  /*7d60*/  @!P0 NANOSLEEP.SYNCS 0x989680 ;  /* 0x009896800000895d */ /* 0x002fea0003900000 */
[----:B------:R-:W1:Y:S02]  /*7d70*/  @!P0 SYNCS.PHASECHK.TRANS64 P0, [R9+URZ], R4 ;  /* 0x00000004090085a7 */ /* 0x000e64000800007f */
[----:B-1----:R-:W-:Y:S05]  /*7d80*/  @!P0 BRA `(.L_x_127) ;  /* 0xfffffffc00f08947 */ /* 0x002fea000383ffff */
[----:B------:R-:W-:Y:S05]  /*7d90*/  BRA `(.L_x_170) ;  /* 0xffffffec00447947 */ /* 0x000fea000383ffff */
.L_x_128:
[----:B0-----:R0:W1:Y:S02]  /*7da0*/  SYNCS.PHASECHK.TRANS64.TRYWAIT P0, [R6+URZ], R5 ;  /* 0x00000005060075a7 */ /* 0x001064000800017f */
[----:B-1----:R-:W-:Y:S05]  /*7db0*/  @!P0 NANOSLEEP.SYNCS 0x989680 ;  /* 0x009896800000895d */ /* 0x002fea0003900000 */
[----:B------:R-:W1:Y:S02]  /*7dc0*/  @!P0 SYNCS.PHASECHK.TRANS64 P0, [R6+URZ], R5 ;  /* 0x00000005060085a7 */ /* 0x000e64000800007f */
[----:B-1----:R-:W-:Y:S05]  /*7dd0*/  @!P0 BRA `(.L_x_128) ;  /* 0xfffffffc00f08947 */ /* 0x002fea000383ffff */
[----:B------:R-:W-:Y:S05]  /*7de0*/  BRA `(.L_x_171) ;  /* 0xffffffec00547947 */ /* 0x000fea000383ffff */
.L_x_129:
[----:B0-----:R0:W1:Y:S02]  /*7df0*/  SYNCS.PHASECHK.TRANS64.TRYWAIT P0, [R9+URZ], R4 ;  /* 0x00000004090075a7 */ /* 0x001064000800017f */
[----:B-1----:R-:W-:Y:S05]  /*7e00*/  @!P0 NANOSLEEP.SYNCS 0x989680 ;  /* 0x009896800000895d */ /* 0x002fea0003900000 */
[----:B------:R-:W1:Y:S02]  /*7e10*/  @!P0 SYNCS.PHASECHK.TRANS64 P0, [R9+URZ], R4 ;  /* 0x00000004090085a7 */ /* 0x000e64000800007f */
[----:B-1----:R-:W-:Y:S05]  /*7e20*/  @!P0 BRA `(.L_x_129) ;  /* 0xfffffffc00f08947 */ /* 0x002fea000383ffff */
[----:B------:R-:W-:Y:S05]  /*7e30*/  BRA `(.L_x_172) ;  /* 0xffffffec00647947 */ /* 0x000fea000383ffff */
.L_x_130:
[----:B0-----:R0:W1:Y:S02]  /*7e40*/  SYNCS.PHASECHK.TRANS64.TRYWAIT P0, [R6+URZ], R5 ;  /* 0x00000005060075a7 */ /* 0x001064000800017f */
[----:B-1----:R-:W-:Y:S05]  /*7e50*/  @!P0 NANOSLEEP.SYNCS 0x989680 ;  /* 0x009896800000895d */ /* 0x002fea0003900000 */
[----:B------:R-:W1:Y:S02]  /*7e60*/  @!P0 SYNCS.PHASECHK.TRANS64 P0, [R6+URZ], R5 ;  /* 0x00000005060085a7 */ /* 0x000e64000800007f */
[----:B-1----:R-:W-:Y:S05]  /*7e70*/  @!P0 BRA `(.L_x_130) ;  /* 0xfffffffc00f08947 */ /* 0x002fea000383ffff */
[----:B------:R-:W-:Y:S05]  /*7e80*/  BRA `(.L_x_173) ;  /* 0xffffffec00747947 */ /* 0x000fea000383ffff */
.L_x_131:
[----:B0-----:R0:W1:Y:S02]  /*7e90*/  SYNCS.PHASECHK.TRANS64.TRYWAIT P0, [R9+URZ], R4 ;  /* 0x00000004090075a7 */ /* 0x001064000800017f */
[----:B-1----:R-:W-:Y:S05]  /*7ea0*/  @!P0 NANOSLEEP.SYNCS 0x989680 ;  /* 0x009896800000895d */ /* 0x002fea0003900000 */
[----:B------:R-:W1:Y:S02]  /*7eb0*/  @!P0 SYNCS.PHASECHK.TRANS64 P0, [R9+URZ], R4 ;  /* 0x00000004090085a7 */ /* 0x000e64000800007f */
[----:B-1----:R-:W-:Y:S05]  /*7ec0*/  @!P0 BRA `(.L_x_131) ;  /* 0xfffffffc00f08947 */ /* 0x002fea000383ffff */
[----:B------:R-:W-:Y:S05]  /*7ed0*/  BRA `(.L_x_174) ;  /* 0xffffffec00847947 */ /* 0x000fea000383ffff */
.L_x_132:
[----:B0-----:R0:W1:Y:S02]  /*7ee0*/  SYNCS.PHASECHK.TRANS64.TRYWAIT P0, [R6+URZ], R5 ;  /* 0x00000005060075a7 */ /* 0x001064000800017f */
[----:B-1----:R-:W-:Y:S05]  /*7ef0*/  @!P0 NANOSLEEP.SYNCS 0x989680 ;  /* 0x009896800000895d */ /* 0x002fea0003900000 */
[----:B------:R-:W1:Y:S02]  /*7f00*/  @!P0 SYNCS.PHASECHK.TRANS64 P0, [R6+URZ], R5 ;  /* 0x00000005060085a7 */ /* 0x000e64000800007f */
[----:B-1----:R-:W-:Y:S05]  /*7f10*/  @!P0 BRA `(.L_x_132) ;  /* 0xfffffffc00f08947 */ /* 0x002fea000383ffff */
[----:B------:R-:W-:Y:S05]  /*7f20*/  BRA `(.L_x_175) ;  /* 0xffffffec00947947 */ /* 0x000fea000383ffff */
.L_x_133:
[----:B0-----:R0:W1:Y:S02]  /*7f30*/  SYNCS.PHASECHK.TRANS64.TRYWAIT P0, [R9+URZ], R4 ;  /* 0x00000004090075a7 */ /* 0x001064000800017f */
[----:B-1----:R-:W-:Y:S05]  /*7f40*/  @!P0 NANOSLEEP.SYNCS 0x989680 ;  /* 0x009896800000895d */ /* 0x002fea0003900000 */
[----:B------:R-:W1:Y:S02]  /*7f50*/  @!P0 SYNCS.PHASECHK.TRANS64 P0, [R9+URZ], R4 ;  /* 0x00000004090085a7 */ /* 0x000e64000800007f */
[----:B-1----:R-:W-:Y:S05]  /*7f60*/  @!P0 BRA `(.L_x_133) ;  /* 0xfffffffc00f08947 */ /* 0x002fea000383ffff */
[----:B------:R-:W-:Y:S05]  /*7f70*/  BRA `(.L_x_176) ;  /* 0xffffffec00a47947 */ /* 0x000fea000383ffff */
.L_x_134:
[----:B0-----:R0:W1:Y:S02]  /*7f80*/  SYNCS.PHASECHK.TRANS64.TRYWAIT P0, [R6+URZ], R5 ;  /* 0x00000005060075a7 */ /* 0x001064000800017f */
[----:B-1----:R-:W-:Y:S05]  /*7f90*/  @!P0 NANOSLEEP.SYNCS 0x989680 ;  /* 0x009896800000895d */ /* 0x002fea0003900000 */
[----:B------:R-:W1:Y:S02]  /*7fa0*/  @!P0 SYNCS.PHASECHK.TRANS64 P0, [R6+URZ], R5 ;  /* 0x00000005060085a7 */ /* 0x000e64000800007f */
[----:B-1----:R-:W-:Y:S05]  /*7fb0*/  @!P0 BRA `(.L_x_134) ;  /* 0xfffffffc00f08947 */ /* 0x002fea000383ffff */
[----:B------:R-:W-:Y:S05]  /*7fc0*/  BRA `(.L_x_177) ;  /* 0xffffffec00b47947 */ /* 0x000fea000383ffff */
.L_x_135:
[----:B0-----:R0:W1:Y:S02]  /*7fd0*/  SYNCS.PHASECHK.TRANS64.TRYWAIT P0, [R9+URZ], R4 ;  /* 0x00000004090075a7 */ /* 0x001064000800017f */
[----:B-1----:R-:W-:Y:S05]  /*7fe0*/  @!P0 NANOSLEEP.SYNCS 0x989680 ;  /* 0x009896800000895d */ /* 0x002fea0003900000 */
[----:B------:R-:W1:Y:S02]  /*7ff0*/  @!P0 SYNCS.PHASECHK.TRANS64 P0, [R9+URZ], R4 ;  /* 0x00000004090085a7 */ /* 0x000e64000800007f */
[----:B-1----:R-:W-:Y:S05]  /*8000*/  @!P0 BRA `(.L_x_135) ;  /* 0xfffffffc00f08947 */ /* 0x002fea000383ffff */
[----:B------:R-:W-:Y:S05]  /*8010*/  BRA `(.L_x_178) ;  /* 0xffffffec00c47947 */ /* 0x000fea000383ffff */
.L_x_136:
[----:B0-----:R0:W1:Y:S02]  /*8020*/  SYNCS.PHASECHK.TRANS64.TRYWAIT P0, [R6+URZ], R5 ;  /* 0x00000005060075a7 */ /* 0x001064000800017f */
[----:B-1----:R-:W-:Y:S05]  /*8030*/  @!P0 NANOSLEEP.SYNCS 0x989680 ;  /* 0x009896800000895d */ /* 0x002fea0003900000 */
[----:B------:R-:W1:Y:S02]  /*8040*/  @!P0 SYNCS.PHASECHK.TRANS64 P0, [R6+URZ], R5 ;  /* 0x00000005060085a7 */ /* 0x000e64000800007f */
[----:B-1----:R-:W-:Y:S05]  /*8050*/  @!P0 BRA `(.L_x_136) ;  /* 0xfffffffc00f08947 */ /* 0x002fea000383ffff */
[----:B------:R-:W-:Y:S05]  /*8060*/  BRA `(.L_x_179) ;  /* 0xffffffec00d47947 */ /* 0x000fea000383ffff */
.L_x_137:
[----:B0-----:R0:W1:Y:S02]  /*8070*/  SYNCS.PHASECHK.TRANS64.TRYWAIT P0, [R9+URZ], R4 ;  /* 0x00000004090075a7 */ /* 0x001064000800017f */
[----:B-1----:R-:W-:Y:S05]  /*8080*/  @!P0 NANOSLEEP.SYNCS 0x989680 ;  /* 0x009896800000895d */ /* 0x002fea0003900000 */
[----:B------:R-:W1:Y:S02]  /*8090*/  @!P0 SYNCS.PHASECHK.TRANS64 P0, [R9+URZ], R4 ;  /* 0x00000004090085a7 */ /* 0x000e64000800007f */
[----:B-1----:R-:W-:Y:S05]  /*80a0*/  @!P0 BRA `(.L_x_137) ;  /* 0xfffffffc00f08947 */ /* 0x002fea000383ffff */
[----:B------:R-:W-:Y:S05]  /*80b0*/  BRA `(.L_x_180) ;  /* 0xffffffec00e47947 */ /* 0x000fea000383ffff */
.L_x_138:
[----:B0-----:R0:W1:Y:S02]  /*80c0*/  SYNCS.PHASECHK.TRANS64.TRYWAIT P0, [R6+URZ], R5 ;  /* 0x00000005060075a7 */ /* 0x001064000800017f */
[----:B-1----:R-:W-:Y:S05]  /*80d0*/  @!P0 NANOSLEEP.SYNCS 0x989680 ;  /* 0x009896800000895d */ /* 0x002fea0003900000 */
[----:B------:R-:W1:Y:S02]  /*80e0*/  @!P0 SYNCS.PHASECHK.TRANS64 P0, [R6+URZ], R5 ;  /* 0x00000005060085a7 */ /* 0x000e64000800007f */
[----:B-1----:R-:W-:Y:S05]  /*80f0*/  @!P0 BRA `(.L_x_138) ;  /* 0xfffffffc00f08947 */ /* 0x002fea000383ffff */
[----:B------:R-:W-:Y:S05]  /*8100*/  BRA `(.L_x_181) ;  /* 0xffffffec00f47947 */ /* 0x000fea000383ffff */
.L_x_139:
[----:B0-----:R0:W1:Y:S02]  /*8110*/  SYNCS.PHASECHK.TRANS64.TRYWAIT P0, [R9+URZ], R4 ;  /* 0x00000004090075a7 */ /* 0x001064000800017f */
[----:B-1----:R-:W-:Y:S05]  /*8120*/  @!P0 NANOSLEEP.SYNCS 0x989680 ;  /* 0x009896800000895d */ /* 0x002fea0003900000 */
[----:B------:R-:W1:Y:S02]  /*8130*/  @!P0 SYNCS.PHASECHK.TRANS64 P0, [R9+URZ], R4 ;  /* 0x00000004090085a7 */ /* 0x000e64000800007f */
[----:B-1----:R-:W-:Y:S05]  /*8140*/  @!P0 BRA `(.L_x_139) ;  /* 0xfffffffc00f08947 */ /* 0x002fea000383ffff */
[----:B------:R-:W-:Y:S05]  /*8150*/  BRA `(.L_x_182) ;  /* 0xfffffff000047947 */ /* 0x000fea000383ffff */
.L_x_140:
[----:B0-----:R0:W1:Y:S02]  /*8160*/  SYNCS.PHASECHK.TRANS64.TRYWAIT P0, [R6+URZ], R5 ;  /* 0x00000005060075a7 */ /* 0x001064000800017f */
[----:B-1----:R-:W-:Y:S05]  /*8170*/  @!P0 NANOSLEEP.SYNCS 0x989680 ;  /* 0x009896800000895d */ /* 0x002fea0003900000 */
[----:B------:R-:W1:Y:S02]  /*8180*/  @!P0 SYNCS.PHASECHK.TRANS64 P0, [R6+URZ], R5 ;  /* 0x00000005060085a7 */ /* 0x000e64000800007f */
[----:B-1----:R-:W-:Y:S05]  /*8190*/  @!P0 BRA `(.L_x_140) ;  /* 0xfffffffc00f08947 */ /* 0x002fea000383ffff */
[----:B------:R-:W-:Y:S05]  /*81a0*/  BRA `(.L_x_183) ;  /* 0xfffffff000147947 */ /* 0x000fea000383ffff */
.L_x_141:
[----:B0-----:R0:W1:Y:S02]  /*81b0*/  SYNCS.PHASECHK.TRANS64.TRYWAIT P0, [R9+URZ], R4 ;  /* 0x00000004090075a7 */ /* 0x001064000800017f */
[----:B-1----:R-:W-:Y:S05]  /*81c0*/  @!P0 NANOSLEEP.SYNCS 0x989680 ;  /* 0x009896800000895d */ /* 0x002fea0003900000 */
[----:B------:R-:W1:Y:S02]  /*81d0*/  @!P0 SYNCS.PHASECHK.TRANS64 P0, [R9+URZ], R4 ;  /* 0x00000004090085a7 */ /* 0x000e64000800007f */
[----:B-1----:R-:W-:Y:S05]  /*81e0*/  @!P0 BRA `(.L_x_141) ;  /* 0xfffffffc00f08947 */ /* 0x002fea000383ffff */
[----:B------:R-:W-:Y:S05]  /*81f0*/  BRA `(.L_x_184) ;  /* 0xfffffff000247947 */ /* 0x000fea000383ffff */
.L_x_142:
[----:B0-----:R0:W1:Y:S02]  /*8200*/  SYNCS.PHASECHK.TRANS64.TRYWAIT P0, [R6+URZ], R5 ;  /* 0x00000005060075a7 */ /* 0x001064000800017f */
[----:B-1----:R-:W-:Y:S05]  /*8210*/  @!P0 NANOSLEEP.SYNCS 0x989680 ;  /* 0x009896800000895d */ /* 0x002fea0003900000 */
[----:B------:R-:W1:Y:S02]  /*8220*/  @!P0 SYNCS.PHASECHK.TRANS64 P0, [R6+URZ], R5 ;  /* 0x00000005060085a7 */ /* 0x000e64000800007f */
[----:B-1----:R-:W-:Y:S05]  /*8230*/  @!P0 BRA `(.L_x_142) ;  /* 0xfffffffc00f08947 */ /* 0x002fea000383ffff */
[----:B------:R-:W-:Y:S05]  /*8240*/  BRA `(.L_x_185) ;  /* 0xfffffff000347947 */ /* 0x000fea000383ffff */
.L_x_143:
[----:B0-----:R0:W1:Y:S02]  /*8250*/  SYNCS.PHASECHK.TRANS64.TRYWAIT P0, [R9+URZ], R4 ;  /* 0x00000004090075a7 */ /* 0x001064000800017f */
[----:B-1----:R-:W-:Y:S05]  /*8260*/  @!P0 NANOSLEEP.SYNCS 0x989680 ;  /* 0x009896800000895d */ /* 0x002fea0003900000 */
[----:B------:R-:W1:Y:S02]  /*8270*/  @!P0 SYNCS.PHASECHK.TRANS64 P0, [R9+URZ], R4 ;  /* 0x00000004090085a7 */ /* 0x000e64000800007f */
[----:B-1----:R-:W-:Y:S05]  /*8280*/  @!P0 BRA `(.L_x_143) ;  /* 0xfffffffc00f08947 */ /* 0x002fea000383ffff */
[----:B------:R-:W-:Y:S05]  /*8290*/  BRA `(.L_x_186) ;  /* 0xfffffff000447947 */ /* 0x000fea000383ffff */
.L_x_144:
[----:B0-----:R0:W1:Y:S02]  /*82a0*/  SYNCS.PHASECHK.TRANS64.TRYWAIT P0, [R6+URZ], R5 ;  /* 0x00000005060075a7 */ /* 0x001064000800017f */
[----:B-1----:R-:W-:Y:S05]  /*82b0*/  @!P0 NANOSLEEP.SYNCS 0x989680 ;  /* 0x009896800000895d */ /* 0x002fea0003900000 */
[----:B------:R-:W1:Y:S02]  /*82c0*/  @!P0 SYNCS.PHASECHK.TRANS64 P0, [R6+URZ], R5 ;  /* 0x00000005060085a7 */ /* 0x000e64000800007f */
[----:B-1----:R-:W-:Y:S05]  /*82d0*/  @!P0 BRA `(.L_x_144) ;  /* 0xfffffffc00f08947 */ /* 0x002fea000383ffff */
[----:B------:R-:W-:Y:S05]  /*82e0*/  BRA `(.L_x_187) ;  /* 0xfffffff000547947 */ /* 0x000fea000383ffff */
.L_x_145:
[----:B0-----:R0:W1:Y:S02]  /*82f0*/  SYNCS.PHASECHK.TRANS64.TRYWAIT P0, [R9+URZ], R4 ;  /* 0x00000004090075a7 */ /* 0x001064000800017f */
[----:B-1----:R-:W-:Y:S05]  /*8300*/  @!P0 NANOSLEEP.SYNCS 0x989680 ;  /* 0x009896800000895d */ /* 0x002fea0003900000 */
[----:B------:R-:W1:Y:S02]  /*8310*/  @!P0 SYNCS.PHASECHK.TRANS64 P0, [R9+URZ], R4 ;  /* 0x00000004090085a7 */ /* 0x000e64000800007f */
[----:B-1----:R-:W-:Y:S05]  /*8320*/  @!P0 BRA `(.L_x_145) ;  /* 0xfffffffc00f08947 */ /* 0x002fea000383ffff */
[----:B------:R-:W-:Y:S05]  /*8330*/  BRA `(.L_x_188) ;  /* 0xfffffff000647947 */ /* 0x000fea000383ffff */
.L_x_146:
[----:B0-----:R0:W1:Y:S02]  /*8340*/  SYNCS.PHASECHK.TRANS64.TRYWAIT P0, [R6+URZ], R5 ;  /* 0x00000005060075a7 */ /* 0x001064000800017f */
[----:B-1----:R-:W-:Y:S05]  /*8350*/  @!P0 NANOSLEEP.SYNCS 0x989680 ;  /* 0x009896800000895d */ /* 0x002fea0003900000 */
[----:B------:R-:W1:Y:S02]  /*8360*/  @!P0 SYNCS.PHASECHK.TRANS64 P0, [R6+URZ], R5 ;  /* 0x00000005060085a7 */ /* 0x000e64000800007f */
[----:B-1----:R-:W-:Y:S05]  /*8370*/  @!P0 BRA `(.L_x_146) ;  /* 0xfffffffc00f08947 */ /* 0x002fea000383ffff */
[----:B------:R-:W-:Y:S05]  /*8380*/  BRA `(.L_x_189) ;  /* 0xfffffff000747947 */ /* 0x000fea000383ffff */
.L_x_147:
[----:B0-----:R0:W1:Y:S02]  /*8390*/  SYNCS.PHASECHK.TRANS64.TRYWAIT P0, [R9+URZ], R4 ;  /* 0x00000004090075a7 */ /* 0x001064000800017f */
[----:B-1----:R-:W-:Y:S05]  /*83a0*/  @!P0 NANOSLEEP.SYNCS 0x989680 ;  /* 0x009896800000895d */ /* 0x002fea0003900000 */
[----:B------:R-:W1:Y:S02]  /*83b0*/  @!P0 SYNCS.PHASECHK.TRANS64 P0, [R9+URZ], R4 ;  /* 0x00000004090085a7 */ /* 0x000e64000800007f */
[----:B-1----:R-:W-:Y:S05]  /*83c0*/  @!P0 BRA `(.L_x_147) ;  /* 0xfffffffc00f08947 */ /* 0x002fea000383ffff */
[----:B------:R-:W-:Y:S05]  /*83d0*/  BRA `(.L_x_190) ;  /* 0xfffffff000847947 */ /* 0x000fea000383ffff */
.L_x_148:
[----:B0-----:R0:W1:Y:S02]  /*83e0*/  SYNCS.PHASECHK.TRANS64.TRYWAIT P0, [R6+URZ], R5 ;  /* 0x00000005060075a7 */ /* 0x001064000800017f */
[----:B-1----:R-:W-:Y:S05]  /*83f0*/  @!P0 NANOSLEEP.SYNCS 0x989680 ;  /* 0x009896800000895d */ /* 0x002fea0003900000 */
[----:B------:R-:W1:Y:S02]  /*8400*/  @!P0 SYNCS.PHASECHK.TRANS64 P0, [R6+URZ], R5 ;  /* 0x00000005060085a7 */ /* 0x000e64000800007f */
[----:B-1----:R-:W-:Y:S05]  /*8410*/  @!P0 BRA `(.L_x_148) ;  /* 0xfffffffc00f08947 */ /* 0x002fea000383ffff */
[----:B------:R-:W-:Y:S05]  /*8420*/  BRA `(.L_x_191) ;  /* 0xfffffff000947947 */ /* 0x000fea000383ffff */
.L_x_149:
[----:B0-----:R0:W1:Y:S02]  /*8430*/  SYNCS.PHASECHK.TRANS64.TRYWAIT P0, [R9+URZ], R4 ;  /* 0x00000004090075a7 */ /* 0x001064000800017f */
[----:B-1----:R-:W-:Y:S05]  /*8440*/  @!P0 NANOSLEEP.SYNCS 0x989680 ;  /* 0x009896800000895d */ /* 0x002fea0003900000 */
[----:B------:R-:W1:Y:S02]  /*8450*/  @!P0 SYNCS.PHASECHK.TRANS64 P0, [R9+URZ], R4 ;  /* 0x00000004090085a7 */ /* 0x000e64000800007f */
[----:B-1----:R-:W-:Y:S05]  /*8460*/  @!P0 BRA `(.L_x_149) ;  /* 0xfffffffc00f08947 */ /* 0x002fea000383ffff */
[----:B------:R-:W-:Y:S05]  /*8470*/  BRA `(.L_x_192) ;  /* 0xfffffff000a47947 */ /* 0x000fea000383ffff */
.L_x_150:
[----:B0-----:R0:W1:Y:S02]  /*8480*/  SYNCS.PHASECHK.TRANS64.TRYWAIT P0, [R6+URZ], R5 ;  /* 0x00000005060075a7 */ /* 0x001064000800017f */
[----:B-1----:R-:W-:Y:S05]  /*8490*/  @!P0 NANOSLEEP.SYNCS 0x989680 ;  /* 0x009896800000895d */ /* 0x002fea0003900000 */
[----:B------:R-:W1:Y:S02]  /*84a0*/  @!P0 SYNCS.PHASECHK.TRANS64 P0, [R6+URZ], R5 ;  /* 0x00000005060085a7 */ /* 0x000e64000800007f */
[----:B-1----:R-:W-:Y:S05]  /*84b0*/  @!P0 BRA `(.L_x_150) ;  /* 0xfffffffc00f08947 */ /* 0x002fea000383ffff */
[----:B------:R-:W-:Y:S05]  /*84c0*/  BRA `(.L_x_193) ;  /* 0xfffffff000ac7947 */ /* 0x000fea000383ffff */
.L_x_194:
[----:B------:R-:W-:-:S00]  /*84d0*/  BRA `(.L_x_194) ;  /* 0xfffffffc00fc7947 */ /* 0x000fc0000383ffff */
[----:B------:R-:W-:-:S00]  /*84e0*/  NOP ;  /* 0x0000000000007918 */ /* 0x000fc00000000000 */
        /* <DEDUP_REMOVED lines=9> */
.L_x_195:


//--------------------- .nv.shared._ZN7cutlass13device_kernelINS_4gemm6kernel13GemmUniversalIN4cute5tupleIJiiiiEEENS1_10collective13CollectiveMmaINS1_43MainloopSm90TmaGmmaWarpSpecializedSparseFP8ILi34ENS5_IJNS4_1CILi2EEENSA_ILi1EEESC_EEENS1_32KernelTmaWarpSpecializedPingpongEEENS5_IJNSA_ILi64EEESG_SG_EEENS_12float_e4m3_tENS5_IJNS4_6LayoutINS5_IJiNS5_IJSB_iEEEiEEENS5_IJlNS5_IJSC_SB_EEElEEEEENSJ_INS5_IJNS5_IJSG_iEEESP_iEEENS5_IJNS5_IJSG_NSA_ILi4096EEEEEENS5_IJSC_lEEElEEEEEEEESI_NS5_IJlSC_lEEENS4_8TiledMMAINS4_8MMA_AtomIJNS4_4SM904GMMA6SPARSE31GMMA_64x64x64_F32E4M3E4M3_SS_TNILNS11_7ScaleInE1ELS14_1ELNS11_9SparseSelE0EEEEEENSJ_INS5_IJSC_SC_SC_EEENS5_IJNSA_ILi0EEES19_S19_EEEEENS5_IJNS4_10UnderscoreES1C_S1C_EEEEENS4_13SM90_TMA_LOADENS4_14ComposedLayoutINS4_7SwizzleILi1ELi4ELi3EEENS4_25smem_sparse_ptr_flag_bitsILi2ELi8EEENSJ_INS5_IJNS5_IJSC_NSA_ILi8EEEEEENS5_IJSB_NSA_ILi32EEEEEEEEENS5_IJNS5_IJS19_SG_EEESM_EEEEEEEvNS4_8identityENS4_23SM90_TMA_LOAD_MULTICASTENS1G_INS1H_ILi2ELi4ELi3EEENS4_18smem_ptr_flag_bitsILi8EEENSJ_INS5_IJS1L_SG_EEENS5_IJSG_SC_EEEEEEEvS1U_EENS_8epilogue10collective6detail29Sm90TmaWarpSpecializedAdapterINS25_15DefaultEpilogueIfNS5_IJSC_llEEES29_NS24_6thread17LinearCombinationIfLi1EffLNS2A_9ScaleType4KindE0ELNS_15FloatRoundStyleE2EfEENS1_15EpilogueDefaultEEEEEvvEEEEvNT_6ParamsE --------------------------
	.section	.nv.shared._ZN7cutlass13device_kernelINS_4gemm6kernel13GemmUniversalIN4cute5tupleIJiiiiEEENS1_10collective13CollectiveMmaINS1_43MainloopSm90TmaGmmaWarpSpecializedSparseFP8ILi34ENS5_IJNS4_1CILi2EEENSA_ILi1EEESC_EEENS1_32KernelTmaWarpSpecializedPingpongEEENS5_IJNSA_ILi64EEESG_SG_EEENS_12float_e4m3_tENS5_IJNS4_6LayoutINS5_IJiNS5_IJSB_iEEEiEEENS5_IJlNS5_IJSC_SB_EEElEEEEENSJ_INS5_IJNS5_IJSG_iEEESP_iEEENS5_IJNS5_IJSG_NSA_ILi4096EEEEEENS5_IJSC_lEEElEEEEEEEESI_NS5_IJlSC_lEEENS4_8TiledMMAINS4_8MMA_AtomIJNS4_4SM904GMMA6SPARSE31GMMA_64x64x64_F32E4M3E4M3_SS_TNILNS11_7ScaleInE1ELS14_1ELNS11_9SparseSelE0EEEEEENSJ_INS5_IJSC_SC_SC_EEENS5_IJNSA_ILi0EEES19_S19_EEEEENS5_IJNS4_10UnderscoreES1C_S1C_EEEEENS4_13SM90_TMA_LOADENS4_14ComposedLayoutINS4_7SwizzleILi1ELi4ELi3EEENS4_25smem_sparse_ptr_flag_bitsILi2ELi8EEENSJ_INS5_IJNS5_IJSC_NSA_ILi8EEEEEENS5_IJSB_NSA_ILi32EEEEEEEEENS5_IJNS5_IJS19_SG_EEESM_EEEEEEEvNS4_8identityENS4_23SM90_TMA_LOAD_MULTICASTENS1G_INS1H_ILi2ELi4ELi3EEENS4_18smem_ptr_flag_bitsILi8EEENSJ_INS5_IJS1L_SG_EEENS5_IJSG_SC_EEEEEEEvS1U_EENS_8epilogue10collective6detail29Sm90TmaWarpSpecializedAdapterINS25_15DefaultEpilogueIfNS5_IJSC_llEEES29_NS24_6thread17LinearCombinationIfLi1EffLNS2A_9ScaleType4KindE0ELNS_15FloatRoundStyleE2EfEENS1_15EpilogueDefaultEEEEEvvEEEEvNT_6ParamsE,"aw",@nobits
	.sectionflags	@""
	.align	16
	.zero		1024


//--------------------- .nv.shared.reserved.0     --------------------------
	.section	.nv.shared.reserved.0,"aw",@nobits
	.weak		__nv_reservedSMEM_offset_0_alias
	.size		__nv_reservedSMEM_offset_0_alias, 0, 0
	.other		__nv_reservedSMEM_offset_0_alias,@"STO_CUDA_RESERVED_SHARED STV_DEFAULT"
__nv_reservedSMEM_offset_0_alias:
	.zero		0


//--------------------- .nv.global                --------------------------
	.section	.nv.global,"aw",@nobits
.nv.global:
	.type		_ZN39_INTERNAL_271e1317_4_k_cu_428bf7e3_27854cute1_E,@object
	.size		_ZN39_INTERNAL_271e1317_4_k_cu_428bf7e3_27854cute1_E,(_ZN39_INTERNAL_271e1317_4_k_cu_428bf7e3_27854cuda3std3__45__cpo6cbeginE - _ZN39_INTERNAL_271e1317_4_k_cu_428bf7e3_27854cute1_E)
_ZN39_INTERNAL_271e1317_4_k_cu_428bf7e3_27854cute1_E:
	.zero		1
	.type		_ZN39_INTERNAL_271e1317_4_k_cu_428bf7e3_27854cuda3std3__45__cpo6cbeginE,@object
	.size		_ZN39_INTERNAL_271e1317_4_k_cu_428bf7e3_27854cuda3std3__45__cpo6cbeginE,(_ZN39_INTERNAL_271e1317_4_k_cu_428bf7e3_27854cuda3std3__48in_placeE - _ZN39_INTERNAL_271e1317_4_k_cu_428bf7e3_27854cuda3std3__45__cpo6cbeginE)
_ZN39_INTERNAL_271e1317_4_k_cu_428bf7e3_27854cuda3std3__45__cpo6cbeginE:
	.zero		1
	.type		_ZN39_INTERNAL_271e1317_4_k_cu_428bf7e3_27854cuda3std3__48in_placeE,@object
	.size		_ZN39_INTERNAL_271e1317_4_k_cu_428bf7e3_27854cuda3std3__48in_placeE,(_ZN39_INTERNAL_271e1317_4_k_cu_428bf7e3_27854cuda3std6ranges3__45__cpo9iter_moveE - _ZN39_INTERNAL_271e1317_4_k_cu_428bf7e3_27854cuda3std3__48in_placeE)
_ZN39_INTERNAL_271e1317_4_k_cu_428bf7e3_27854cuda3std3__48in_placeE:
	.zero		1
	.type		_ZN39_INTERNAL_271e1317_4_k_cu_428bf7e3_27854cuda3std6ranges3__45__cpo9iter_moveE,@object
	.size		_ZN39_INTERNAL_271e1317_4_k_cu_428bf7e3_27854cuda3std6ranges3__45__cpo9iter_moveE,(_ZN39_INTERNAL_271e1317_4_k_cu_428bf7e3_27854cuda3std3__45__cpo5beginE - _ZN39_INTERNAL_271e1317_4_k_cu_428bf7e3_27854cuda3std6ranges3__45__cpo9iter_moveE)
_ZN39_INTERNAL_271e1317_4_k_cu_428bf7e3_27854cuda3std6ranges3__45__cpo9iter_moveE:
	.zero		1
	.type		_ZN39_INTERNAL_271e1317_4_k_cu_428bf7e3_27854cuda3std3__45__cpo5beginE,@object
	.size		_ZN39_INTERNAL_271e1317_4_k_cu_428bf7e3_27854cuda3std3__45__cpo5beginE,(_ZN39_INTERNAL_271e1317_4_k_cu_428bf7e3_27854cuda3std3__441_GLOBAL__N__271e1317_4_k_cu_428bf7e3_27856ignoreE - _ZN39_INTERNAL_271e1317_4_k_cu_428bf7e3_27854cuda3std3__45__cpo5beginE)
_ZN39_INTERNAL_271e1317_4_k_cu_428bf7e3_27854cuda3std3__45__cpo5beginE:
	.zero		1
	.type		_ZN39_INTERNAL_271e1317_4_k_cu_428bf7e3_27854cuda3std3__441_GLOBAL__N__271e1317_4_k_cu_428bf7e3_27856ignoreE,@object
	.size		_ZN39_INTERNAL_271e1317_4_k_cu_428bf7e3_27854cuda3std3__441_GLOBAL__N__271e1317_4_k_cu_428bf7e3_27856ignoreE,(_ZN39_INTERNAL_271e1317_4_k_cu_428bf7e3_27854cute7productE - _ZN39_INTERNAL_271e1317_4_k_cu_428bf7e3_27854cuda3std3__441_GLOBAL__N__271e1317_4_k_cu_428bf7e3_27856ignoreE)
_ZN39_INTERNAL_271e1317_4_k_cu_428bf7e3_27854cuda3std3__441_GLOBAL__N__271e1317_4_k_cu_428bf7e3_27856ignoreE:
	.zero		1
	.type		_ZN39_INTERNAL_271e1317_4_k_cu_428bf7e3_27854cute7productE,@object
	.size		_ZN39_INTERNAL_271e1317_4_k_cu_428bf7e3_27854cute7productE,(_ZN39_INTERNAL_271e1317_4_k_cu_428bf7e3_27854cuda3std3__45__cpo3endE - _ZN39_INTERNAL_271e1317_4_k_cu_428bf7e3_27854cute7productE)
_ZN39_INTERNAL_271e1317_4_k_cu_428bf7e3_27854cute7productE:
	.zero		1
	.type		_ZN39_INTERNAL_271e1317_4_k_cu_428bf7e3_27854cuda3std3__45__cpo3endE,@object
	.size		_ZN39_INTERNAL_271e1317_4_k_cu_428bf7e3_27854cuda3std3__45__cpo3endE,(_ZN39_INTERNAL_271e1317_4_k_cu_428bf7e3_27854cuda3std3__419piecewise_constructE - _ZN39_INTERNAL_271e1317_4_k_cu_428bf7e3_27854cuda3std3__45__cpo3endE)
_ZN39_INTERNAL_271e1317_4_k_cu_428bf7e3_27854cuda3std3__45__cpo3endE:
	.zero		1
	.type		_ZN39_INTERNAL_271e1317_4_k_cu_428bf7e3_27854cuda3std3__419piecewise_constructE,@object
	.size		_ZN39_INTERNAL_271e1317_4_k_cu_428bf7e3_27854cuda3std3__419piecewise_constructE,(_ZN39_INTERNAL_271e1317_4_k_cu_428bf7e3_27854cuda3std3__45__cpo4cendE - _ZN39_INTERNAL_271e1317_4_k_cu_428bf7e3_27854cuda3std3__419piecewise_constructE)
_ZN39_INTERNAL_271e1317_4_k_cu_428bf7e3_27854cuda3std3__419piecewise_constructE:
	.zero		1
	.type		_ZN39_INTERNAL_271e1317_4_k_cu_428bf7e3_27854cuda3std3__45__cpo4cendE,@object
	.size		_ZN39_INTERNAL_271e1317_4_k_cu_428bf7e3_27854cuda3std3__45__cpo4cendE,(_ZN39_INTERNAL_271e1317_4_k_cu_428bf7e3_27854cuda3std6ranges3__45__cpo4swapE - _ZN39_INTERNAL_271e1317_4_k_cu_428bf7e3_27854cuda3std3__45__cpo4cendE)
_ZN39_INTERNAL_271e1317_4_k_cu_428bf7e3_27854cuda3std3__45__cpo4cendE:
	.zero		1
	.type		_ZN39_INTERNAL_271e1317_4_k_cu_428bf7e3_27854cuda3std6ranges3__45__cpo4swapE,@object
	.size		_ZN39_INTERNAL_271e1317_4_k_cu_428bf7e3_27854cuda3std6ranges3__45__cpo4swapE,(.L_7 - _ZN39_INTERNAL_271e1317_4_k_cu_428bf7e3_27854cuda3std6ranges3__45__cpo4swapE)
_ZN39_INTERNAL_271e1317_4_k_cu_428bf7e3_27854cuda3std6ranges3__45__cpo4swapE:
	.zero		1
.L_7:


//--------------------- .nv.constant0._ZN7cutlass13device_kernelINS_4gemm6kernel13GemmUniversalIN4cute5tupleIJiiiiEEENS1_10collective13CollectiveMmaINS1_43MainloopSm90TmaGmmaWarpSpecializedSparseFP8ILi34ENS5_IJNS4_1CILi2EEENSA_ILi1EEESC_EEENS1_32KernelTmaWarpSpecializedPingpongEEENS5_IJNSA_ILi64EEESG_SG_EEENS_12float_e4m3_tENS5_IJNS4_6LayoutINS5_IJiNS5_IJSB_iEEEiEEENS5_IJlNS5_IJSC_SB_EEElEEEEENSJ_INS5_IJNS5_IJSG_iEEESP_iEEENS5_IJNS5_IJSG_NSA_ILi4096EEEEEENS5_IJSC_lEEElEEEEEEEESI_NS5_IJlSC_lEEENS4_8TiledMMAINS4_8MMA_AtomIJNS4_4SM904GMMA6SPARSE31GMMA_64x64x64_F32E4M3E4M3_SS_TNILNS11_7ScaleInE1ELS14_1ELNS11_9SparseSelE0EEEEEENSJ_INS5_IJSC_SC_SC_EEENS5_IJNSA_ILi0EEES19_S19_EEEEENS5_IJNS4_10UnderscoreES1C_S1C_EEEEENS4_13SM90_TMA_LOADENS4_14ComposedLayoutINS4_7SwizzleILi1ELi4ELi3EEENS4_25smem_sparse_ptr_flag_bitsILi2ELi8EEENSJ_INS5_IJNS5_IJSC_NSA_ILi8EEEEEENS5_IJSB_NSA_ILi32EEEEEEEEENS5_IJNS5_IJS19_SG_EEESM_EEEEEEEvNS4_8identityENS4_23SM90_TMA_LOAD_MULTICASTENS1G_INS1H_ILi2ELi4ELi3EEENS4_18smem_ptr_flag_bitsILi8EEENSJ_INS5_IJS1L_SG_EEENS5_IJSG_SC_EEEEEEEvS1U_EENS_8epilogue10collective6detail29Sm90TmaWarpSpecializedAdapterINS25_15DefaultEpilogueIfNS5_IJSC_llEEES29_NS24_6thread17LinearCombinationIfLi1EffLNS2A_9ScaleType4KindE0ELNS_15FloatRoundStyleE2EfEENS1_15EpilogueDefaultEEEEEvvEEEEvNT_6ParamsE --------------------------
	.section	.nv.constant0._ZN7cutlass13device_kernelINS_4gemm6kernel13GemmUniversalIN4cute5tupleIJiiiiEEENS1_10collective13CollectiveMmaINS1_43MainloopSm90TmaGmmaWarpSpecializedSparseFP8ILi34ENS5_IJNS4_1CILi2EEENSA_ILi1EEESC_EEENS1_32KernelTmaWarpSpecializedPingpongEEENS5_IJNSA_ILi64EEESG_SG_EEENS_12float_e4m3_tENS5_IJNS4_6LayoutINS5_IJiNS5_IJSB_iEEEiEEENS5_IJlNS5_IJSC_SB_EEElEEEEENSJ_INS5_IJNS5_IJSG_iEEESP_iEEENS5_IJNS5_IJSG_NSA_ILi4096EEEEEENS5_IJSC_lEEElEEEEEEEESI_NS5_IJlSC_lEEENS4_8TiledMMAINS4_8MMA_AtomIJNS4_4SM904GMMA6SPARSE31GMMA_64x64x64_F32E4M3E4M3_SS_TNILNS11_7ScaleInE1ELS14_1ELNS11_9SparseSelE0EEEEEENSJ_INS5_IJSC_SC_SC_EEENS5_IJNSA_ILi0EEES19_S19_EEEEENS5_IJNS4_10UnderscoreES1C_S1C_EEEEENS4_13SM90_TMA_LOADENS4_14ComposedLayoutINS4_7SwizzleILi1ELi4ELi3EEENS4_25smem_sparse_ptr_flag_bitsILi2ELi8EEENSJ_INS5_IJNS5_IJSC_NSA_ILi8EEEEEENS5_IJSB_NSA_ILi32EEEEEEEEENS5_IJNS5_IJS19_SG_EEESM_EEEEEEEvNS4_8identityENS4_23SM90_TMA_LOAD_MULTICASTENS1G_INS1H_ILi2ELi4ELi3EEENS4_18smem_ptr_flag_bitsILi8EEENSJ_INS5_IJS1L_SG_EEENS5_IJSG_SC_EEEEEEEvS1U_EENS_8epilogue10collective6detail29Sm90TmaWarpSpecializedAdapterINS25_15DefaultEpilogueIfNS5_IJSC_llEEES29_NS24_6thread17LinearCombinationIfLi1EffLNS2A_9ScaleType4KindE0ELNS_15FloatRoundStyleE2EfEENS1_15EpilogueDefaultEEEEEvvEEEEvNT_6ParamsE,"a",@progbits
	.sectionflags	@""
	.align	4
.nv.constant0._ZN7cutlass13device_kernelINS_4gemm6kernel13GemmUniversalIN4cute5tupleIJiiiiEEENS1_10collective13CollectiveMmaINS1_43MainloopSm90TmaGmmaWarpSpecializedSparseFP8ILi34ENS5_IJNS4_1CILi2EEENSA_ILi1EEESC_EEENS1_32KernelTmaWarpSpecializedPingpongEEENS5_IJNSA_ILi64EEESG_SG_EEENS_12float_e4m3_tENS5_IJNS4_6LayoutINS5_IJiNS5_IJSB_iEEEiEEENS5_IJlNS5_IJSC_SB_EEElEEEEENSJ_INS5_IJNS5_IJSG_iEEESP_iEEENS5_IJNS5_IJSG_NSA_ILi4096EEEEEENS5_IJSC_lEEElEEEEEEEESI_NS5_IJlSC_lEEENS4_8TiledMMAINS4_8MMA_AtomIJNS4_4SM904GMMA6SPARSE31GMMA_64x64x64_F32E4M3E4M3_SS_TNILNS11_7ScaleInE1ELS14_1ELNS11_9SparseSelE0EEEEEENSJ_INS5_IJSC_SC_SC_EEENS5_IJNSA_ILi0EEES19_S19_EEEEENS5_IJNS4_10UnderscoreES1C_S1C_EEEEENS4_13SM90_TMA_LOADENS4_14ComposedLayoutINS4_7SwizzleILi1ELi4ELi3EEENS4_25smem_sparse_ptr_flag_bitsILi2ELi8EEENSJ_INS5_IJNS5_IJSC_NSA_ILi8EEEEEENS5_IJSB_NSA_ILi32EEEEEEEEENS5_IJNS5_IJS19_SG_EEESM_EEEEEEEvNS4_8identityENS4_23SM90_TMA_LOAD_MULTICASTENS1G_INS1H_ILi2ELi4ELi3EEENS4_18smem_ptr_flag_bitsILi8EEENSJ_INS5_IJS1L_SG_EEENS5_IJSG_SC_EEEEEEEvS1U_EENS_8epilogue10collective6detail29Sm90TmaWarpSpecializedAdapterINS25_15DefaultEpilogueIfNS5_IJSC_llEEES29_NS24_6thread17LinearCombinationIfLi1EffLNS2A_9ScaleType4KindE0ELNS_15FloatRoundStyleE2EfEENS1_15EpilogueDefaultEEEEEvvEEEEvNT_6ParamsE:
	.zero		1920


//--------------------- SYMBOLS --------------------------

	.type		.nv.reservedSmem.offset0,@object
	.size		.nv.reservedSmem.offset0,0x4
